//
// Generated by NVIDIA NVVM Compiler
//
// Compiler Build ID: CL-36424714
// Cuda compilation tools, release 13.0, V13.0.88
// Based on NVVM 20.0.0
//

.version 9.0
.target sm_100
.address_size 64

	// .globl	_Z30collectZeroIndicesSingleKernelPKiiPiS1_S1_S1_

.visible .entry _Z30collectZeroIndicesSingleKernelPKiiPiS1_S1_S1_(
	.param .u64 .ptr .align 1 _Z30collectZeroIndicesSingleKernelPKiiPiS1_S1_S1__param_0,
	.param .u32 _Z30collectZeroIndicesSingleKernelPKiiPiS1_S1_S1__param_1,
	.param .u64 .ptr .align 1 _Z30collectZeroIndicesSingleKernelPKiiPiS1_S1_S1__param_2,
	.param .u64 .ptr .align 1 _Z30collectZeroIndicesSingleKernelPKiiPiS1_S1_S1__param_3,
	.param .u64 .ptr .align 1 _Z30collectZeroIndicesSingleKernelPKiiPiS1_S1_S1__param_4,
	.param .u64 .ptr .align 1 _Z30collectZeroIndicesSingleKernelPKiiPiS1_S1_S1__param_5
)
{
	.reg .pred 	%p<26>;
	.reg .b32 	%r<133>;
	.reg .b64 	%rd<52>;

	ld.param.u64 	%rd9, [_Z30collectZeroIndicesSingleKernelPKiiPiS1_S1_S1__param_0];
	ld.param.u32 	%r51, [_Z30collectZeroIndicesSingleKernelPKiiPiS1_S1_S1__param_1];
	ld.param.u64 	%rd10, [_Z30collectZeroIndicesSingleKernelPKiiPiS1_S1_S1__param_2];
	ld.param.u64 	%rd6, [_Z30collectZeroIndicesSingleKernelPKiiPiS1_S1_S1__param_3];
	ld.param.u64 	%rd7, [_Z30collectZeroIndicesSingleKernelPKiiPiS1_S1_S1__param_4];
	ld.param.u64 	%rd8, [_Z30collectZeroIndicesSingleKernelPKiiPiS1_S1_S1__param_5];
	cvta.to.global.u64 	%rd1, %rd10;
	cvta.to.global.u64 	%rd2, %rd9;
	mov.u32 	%r52, %ctaid.x;
	mov.u32 	%r53, %ntid.x;
	mov.u32 	%r54, %tid.x;
	mad.lo.s32 	%r1, %r52, %r53, %r54;
	setp.ge.s32 	%p1, %r1, %r51;
	@%p1 bra 	$L__BB0_43;
	cvta.to.global.u64 	%rd11, %rd8;
	atom.global.add.u32 	%r2, [%rd11], %r51;
	setp.lt.s32 	%p2, %r51, 1;
	mov.b32 	%r109, 0;
	@%p2 bra 	$L__BB0_42;
	mul.lo.s32 	%r3, %r51, %r1;
	and.b32  	%r4, %r51, 7;
	setp.lt.u32 	%p3, %r51, 8;
	mov.b32 	%r125, 0;
	mov.u32 	%r109, %r125;
	@%p3 bra 	$L__BB0_21;
	and.b32  	%r125, %r51, 2147483640;
	mov.b32 	%r107, 0;
	mov.u32 	%r109, %r107;
$L__BB0_4:
	.pragma "nounroll";
	add.s32 	%r59, %r107, %r3;
	mul.wide.s32 	%rd12, %r59, 4;
	add.s64 	%rd3, %rd2, %rd12;
	ld.global.u32 	%r60, [%rd3];
	setp.ne.s32 	%p4, %r60, 0;
	@%p4 bra 	$L__BB0_6;
	add.s32 	%r8, %r109, 1;
	add.s32 	%r61, %r109, %r2;
	mul.wide.s32 	%rd13, %r61, 4;
	add.s64 	%rd14, %rd1, %rd13;
	st.global.u32 	[%rd14], %r107;
	mov.u32 	%r109, %r8;
$L__BB0_6:
	ld.global.u32 	%r62, [%rd3+4];
	setp.ne.s32 	%p5, %r62, 0;
	@%p5 bra 	$L__BB0_8;
	add.s32 	%r63, %r107, 1;
	add.s32 	%r10, %r109, 1;
	add.s32 	%r64, %r109, %r2;
	mul.wide.s32 	%rd15, %r64, 4;
	add.s64 	%rd16, %rd1, %rd15;
	st.global.u32 	[%rd16], %r63;
	mov.u32 	%r109, %r10;
$L__BB0_8:
	ld.global.u32 	%r65, [%rd3+8];
	setp.ne.s32 	%p6, %r65, 0;
	@%p6 bra 	$L__BB0_10;
	add.s32 	%r66, %r107, 2;
	add.s32 	%r12, %r109, 1;
	add.s32 	%r67, %r109, %r2;
	mul.wide.s32 	%rd17, %r67, 4;
	add.s64 	%rd18, %rd1, %rd17;
	st.global.u32 	[%rd18], %r66;
	mov.u32 	%r109, %r12;
$L__BB0_10:
	ld.global.u32 	%r68, [%rd3+12];
	setp.ne.s32 	%p7, %r68, 0;
	@%p7 bra 	$L__BB0_12;
	add.s32 	%r69, %r107, 3;
	add.s32 	%r14, %r109, 1;
	add.s32 	%r70, %r109, %r2;
	mul.wide.s32 	%rd19, %r70, 4;
	add.s64 	%rd20, %rd1, %rd19;
	st.global.u32 	[%rd20], %r69;
	mov.u32 	%r109, %r14;
$L__BB0_12:
	ld.global.u32 	%r71, [%rd3+16];
	setp.ne.s32 	%p8, %r71, 0;
	@%p8 bra 	$L__BB0_14;
	add.s32 	%r72, %r107, 4;
	add.s32 	%r16, %r109, 1;
	add.s32 	%r73, %r109, %r2;
	mul.wide.s32 	%rd21, %r73, 4;
	add.s64 	%rd22, %rd1, %rd21;
	st.global.u32 	[%rd22], %r72;
	mov.u32 	%r109, %r16;
$L__BB0_14:
	ld.global.u32 	%r74, [%rd3+20];
	setp.ne.s32 	%p9, %r74, 0;
	@%p9 bra 	$L__BB0_16;
	add.s32 	%r75, %r107, 5;
	add.s32 	%r18, %r109, 1;
	add.s32 	%r76, %r109, %r2;
	mul.wide.s32 	%rd23, %r76, 4;
	add.s64 	%rd24, %rd1, %rd23;
	st.global.u32 	[%rd24], %r75;
	mov.u32 	%r109, %r18;
$L__BB0_16:
	ld.global.u32 	%r77, [%rd3+24];
	setp.ne.s32 	%p10, %r77, 0;
	@%p10 bra 	$L__BB0_18;
	add.s32 	%r78, %r107, 6;
	add.s32 	%r20, %r109, 1;
	add.s32 	%r79, %r109, %r2;
	mul.wide.s32 	%rd25, %r79, 4;
	add.s64 	%rd26, %rd1, %rd25;
	st.global.u32 	[%rd26], %r78;
	mov.u32 	%r109, %r20;
$L__BB0_18:
	ld.global.u32 	%r80, [%rd3+28];
	setp.ne.s32 	%p11, %r80, 0;
	@%p11 bra 	$L__BB0_20;
	add.s32 	%r81, %r107, 7;
	add.s32 	%r22, %r109, 1;
	add.s32 	%r82, %r109, %r2;
	mul.wide.s32 	%rd27, %r82, 4;
	add.s64 	%rd28, %rd1, %rd27;
	st.global.u32 	[%rd28], %r81;
	mov.u32 	%r109, %r22;
$L__BB0_20:
	add.s32 	%r107, %r107, 8;
	setp.ne.s32 	%p12, %r107, %r125;
	@%p12 bra 	$L__BB0_4;
$L__BB0_21:
	setp.eq.s32 	%p13, %r4, 0;
	@%p13 bra 	$L__BB0_42;
	and.b32  	%r28, %r51, 3;
	setp.lt.u32 	%p14, %r4, 4;
	@%p14 bra 	$L__BB0_32;
	add.s32 	%r84, %r125, %r3;
	mul.wide.s32 	%rd29, %r84, 4;
	add.s64 	%rd4, %rd2, %rd29;
	ld.global.u32 	%r85, [%rd4];
	setp.ne.s32 	%p15, %r85, 0;
	@%p15 bra 	$L__BB0_25;
	add.s32 	%r29, %r109, 1;
	add.s32 	%r86, %r109, %r2;
	mul.wide.s32 	%rd30, %r86, 4;
	add.s64 	%rd31, %rd1, %rd30;
	st.global.u32 	[%rd31], %r125;
	mov.u32 	%r109, %r29;
$L__BB0_25:
	ld.global.u32 	%r87, [%rd4+4];
	setp.ne.s32 	%p16, %r87, 0;
	@%p16 bra 	$L__BB0_27;
	add.s32 	%r88, %r125, 1;
	add.s32 	%r31, %r109, 1;
	add.s32 	%r89, %r109, %r2;
	mul.wide.s32 	%rd32, %r89, 4;
	add.s64 	%rd33, %rd1, %rd32;
	st.global.u32 	[%rd33], %r88;
	mov.u32 	%r109, %r31;
$L__BB0_27:
	ld.global.u32 	%r90, [%rd4+8];
	setp.ne.s32 	%p17, %r90, 0;
	@%p17 bra 	$L__BB0_29;
	add.s32 	%r91, %r125, 2;
	add.s32 	%r33, %r109, 1;
	add.s32 	%r92, %r109, %r2;
	mul.wide.s32 	%rd34, %r92, 4;
	add.s64 	%rd35, %rd1, %rd34;
	st.global.u32 	[%rd35], %r91;
	mov.u32 	%r109, %r33;
$L__BB0_29:
	ld.global.u32 	%r93, [%rd4+12];
	setp.ne.s32 	%p18, %r93, 0;
	@%p18 bra 	$L__BB0_31;
	add.s32 	%r94, %r125, 3;
	add.s32 	%r35, %r109, 1;
	add.s32 	%r95, %r109, %r2;
	mul.wide.s32 	%rd36, %r95, 4;
	add.s64 	%rd37, %rd1, %rd36;
	st.global.u32 	[%rd37], %r94;
	mov.u32 	%r109, %r35;
$L__BB0_31:
	add.s32 	%r125, %r125, 4;
$L__BB0_32:
	setp.eq.s32 	%p19, %r28, 0;
	@%p19 bra 	$L__BB0_42;
	setp.eq.s32 	%p20, %r28, 1;
	@%p20 bra 	$L__BB0_39;
	add.s32 	%r97, %r125, %r3;
	mul.wide.s32 	%rd38, %r97, 4;
	add.s64 	%rd5, %rd2, %rd38;
	ld.global.u32 	%r98, [%rd5];
	setp.ne.s32 	%p21, %r98, 0;
	@%p21 bra 	$L__BB0_36;
	add.s32 	%r41, %r109, 1;
	add.s32 	%r99, %r109, %r2;
	mul.wide.s32 	%rd39, %r99, 4;
	add.s64 	%rd40, %rd1, %rd39;
	st.global.u32 	[%rd40], %r125;
	mov.u32 	%r109, %r41;
$L__BB0_36:
	ld.global.u32 	%r100, [%rd5+4];
	setp.ne.s32 	%p22, %r100, 0;
	@%p22 bra 	$L__BB0_38;
	add.s32 	%r101, %r125, 1;
	add.s32 	%r43, %r109, 1;
	add.s32 	%r102, %r109, %r2;
	mul.wide.s32 	%rd41, %r102, 4;
	add.s64 	%rd42, %rd1, %rd41;
	st.global.u32 	[%rd42], %r101;
	mov.u32 	%r109, %r43;
$L__BB0_38:
	add.s32 	%r125, %r125, 2;
$L__BB0_39:
	and.b32  	%r103, %r51, 1;
	setp.eq.b32 	%p23, %r103, 1;
	not.pred 	%p24, %p23;
	@%p24 bra 	$L__BB0_42;
	add.s32 	%r104, %r125, %r3;
	mul.wide.s32 	%rd43, %r104, 4;
	add.s64 	%rd44, %rd2, %rd43;
	ld.global.u32 	%r105, [%rd44];
	setp.ne.s32 	%p25, %r105, 0;
	@%p25 bra 	$L__BB0_42;
	add.s32 	%r49, %r109, 1;
	add.s32 	%r106, %r109, %r2;
	mul.wide.s32 	%rd45, %r106, 4;
	add.s64 	%rd46, %rd1, %rd45;
	st.global.u32 	[%rd46], %r125;
	mov.u32 	%r109, %r49;
$L__BB0_42:
	cvta.to.global.u64 	%rd47, %rd6;
	mul.wide.s32 	%rd48, %r1, 4;
	add.s64 	%rd49, %rd47, %rd48;
	st.global.u32 	[%rd49], %r2;
	cvta.to.global.u64 	%rd50, %rd7;
	add.s64 	%rd51, %rd50, %rd48;
	st.global.u32 	[%rd51], %r109;
$L__BB0_43:
	ret;

}
	// .globl	_Z22solve_1bc_queue_kerneliPKiS0_S0_S0_PiS1_S1_S1_S1_
.visible .entry _Z22solve_1bc_queue_kerneliPKiS0_S0_S0_PiS1_S1_S1_S1_(
	.param .u32 _Z22solve_1bc_queue_kerneliPKiS0_S0_S0_PiS1_S1_S1_S1__param_0,
	.param .u64 .ptr .align 1 _Z22solve_1bc_queue_kerneliPKiS0_S0_S0_PiS1_S1_S1_S1__param_1,
	.param .u64 .ptr .align 1 _Z22solve_1bc_queue_kerneliPKiS0_S0_S0_PiS1_S1_S1_S1__param_2,
	.param .u64 .ptr .align 1 _Z22solve_1bc_queue_kerneliPKiS0_S0_S0_PiS1_S1_S1_S1__param_3,
	.param .u64 .ptr .align 1 _Z22solve_1bc_queue_kerneliPKiS0_S0_S0_PiS1_S1_S1_S1__param_4,
	.param .u64 .ptr .align 1 _Z22solve_1bc_queue_kerneliPKiS0_S0_S0_PiS1_S1_S1_S1__param_5,
	.param .u64 .ptr .align 1 _Z22solve_1bc_queue_kerneliPKiS0_S0_S0_PiS1_S1_S1_S1__param_6,
	.param .u64 .ptr .align 1 _Z22solve_1bc_queue_kerneliPKiS0_S0_S0_PiS1_S1_S1_S1__param_7,
	.param .u64 .ptr .align 1 _Z22solve_1bc_queue_kerneliPKiS0_S0_S0_PiS1_S1_S1_S1__param_8,
	.param .u64 .ptr .align 1 _Z22solve_1bc_queue_kerneliPKiS0_S0_S0_PiS1_S1_S1_S1__param_9
)
{
	.reg .pred 	%p<52>;
	.reg .b32 	%r<60>;
	.reg .b64 	%rd<89>;

	ld.param.u32 	%r36, [_Z22solve_1bc_queue_kerneliPKiS0_S0_S0_PiS1_S1_S1_S1__param_0];
	ld.param.u64 	%rd13, [_Z22solve_1bc_queue_kerneliPKiS0_S0_S0_PiS1_S1_S1_S1__param_1];
	ld.param.u64 	%rd14, [_Z22solve_1bc_queue_kerneliPKiS0_S0_S0_PiS1_S1_S1_S1__param_2];
	ld.param.u64 	%rd15, [_Z22solve_1bc_queue_kerneliPKiS0_S0_S0_PiS1_S1_S1_S1__param_5];
	ld.param.u64 	%rd16, [_Z22solve_1bc_queue_kerneliPKiS0_S0_S0_PiS1_S1_S1_S1__param_6];
	ld.param.u64 	%rd17, [_Z22solve_1bc_queue_kerneliPKiS0_S0_S0_PiS1_S1_S1_S1__param_7];
	ld.param.u64 	%rd18, [_Z22solve_1bc_queue_kerneliPKiS0_S0_S0_PiS1_S1_S1_S1__param_8];
	ld.param.u64 	%rd19, [_Z22solve_1bc_queue_kerneliPKiS0_S0_S0_PiS1_S1_S1_S1__param_9];
	cvta.to.global.u64 	%rd1, %rd13;
	cvta.to.global.u64 	%rd2, %rd16;
	cvta.to.global.u64 	%rd3, %rd14;
	cvta.to.global.u64 	%rd4, %rd15;
	cvta.to.global.u64 	%rd5, %rd17;
	cvta.to.global.u64 	%rd6, %rd19;
	cvta.to.global.u64 	%rd7, %rd18;
	atom.global.add.u32 	%r56, [%rd7], 1;
	atom.global.or.b32 	%r37, [%rd6], 0;
	setp.ge.s32 	%p1, %r56, %r37;
	@%p1 bra 	$L__BB1_46;
	ld.param.u64 	%rd88, [_Z22solve_1bc_queue_kerneliPKiS0_S0_S0_PiS1_S1_S1_S1__param_4];
	cvta.to.global.u64 	%rd8, %rd88;
$L__BB1_2:
	mul.wide.s32 	%rd20, %r56, 4;
	add.s64 	%rd21, %rd5, %rd20;
	ld.global.u32 	%r3, [%rd21];
	mul.wide.s32 	%rd22, %r3, 4;
	add.s64 	%rd23, %rd4, %rd22;
	ld.global.u32 	%r38, [%rd23];
	setp.eq.s32 	%p2, %r38, %r36;
	@%p2 bra 	$L__BB1_45;
	ld.param.u64 	%rd87, [_Z22solve_1bc_queue_kerneliPKiS0_S0_S0_PiS1_S1_S1_S1__param_3];
	cvta.to.global.u64 	%rd24, %rd87;
	add.s64 	%rd26, %rd24, %rd22;
	ld.global.nc.u32 	%r4, [%rd26];
	add.s64 	%rd27, %rd8, %rd22;
	ld.global.nc.u32 	%r5, [%rd27];
	setp.lt.s32 	%p3, %r5, 1;
	@%p3 bra 	$L__BB1_45;
	and.b32  	%r6, %r5, 3;
	setp.lt.u32 	%p4, %r5, 4;
	mov.b32 	%r59, 0;
	@%p4 bra 	$L__BB1_27;
	and.b32  	%r59, %r5, 2147483644;
	neg.s32 	%r58, %r59;
	mov.u32 	%r57, %r4;
$L__BB1_6:
	mul.wide.s32 	%rd28, %r57, 4;
	add.s64 	%rd29, %rd3, %rd28;
	add.s64 	%rd9, %rd29, 8;
	ld.global.nc.u32 	%r11, [%rd29];
	mul.wide.s32 	%rd30, %r11, 4;
	add.s64 	%rd31, %rd2, %rd30;
	atom.relaxed.global.cas.b32 	%r40, [%rd31], %r36, %r3;
	setp.ne.s32 	%p5, %r40, %r36;
	@%p5 bra 	$L__BB1_11;
	add.s64 	%rd33, %rd1, %rd30;
	ld.global.nc.u32 	%r12, [%rd33];
	setp.lt.s32 	%p6, %r12, 0;
	setp.ge.s32 	%p7, %r12, %r36;
	or.pred  	%p8, %p6, %p7;
	@%p8 bra 	$L__BB1_11;
	mul.wide.u32 	%rd34, %r12, 4;
	add.s64 	%rd35, %rd4, %rd34;
	atom.relaxed.global.cas.b32 	%r41, [%rd35], %r36, %r11;
	setp.ne.s32 	%p9, %r41, %r36;
	@%p9 bra 	$L__BB1_11;
	atom.global.add.u32 	%r13, [%rd6], 1;
	setp.ge.s32 	%p10, %r13, %r36;
	@%p10 bra 	$L__BB1_11;
	mul.wide.s32 	%rd36, %r13, 4;
	add.s64 	%rd37, %rd5, %rd36;
	st.global.u32 	[%rd37], %r12;
$L__BB1_11:
	ld.global.nc.u32 	%r14, [%rd9+-4];
	mul.wide.s32 	%rd38, %r14, 4;
	add.s64 	%rd39, %rd2, %rd38;
	atom.relaxed.global.cas.b32 	%r42, [%rd39], %r36, %r3;
	setp.ne.s32 	%p11, %r42, %r36;
	@%p11 bra 	$L__BB1_16;
	add.s64 	%rd41, %rd1, %rd38;
	ld.global.nc.u32 	%r15, [%rd41];
	setp.lt.s32 	%p12, %r15, 0;
	setp.ge.s32 	%p13, %r15, %r36;
	or.pred  	%p14, %p12, %p13;
	@%p14 bra 	$L__BB1_16;
	mul.wide.u32 	%rd42, %r15, 4;
	add.s64 	%rd43, %rd4, %rd42;
	atom.relaxed.global.cas.b32 	%r43, [%rd43], %r36, %r14;
	setp.ne.s32 	%p15, %r43, %r36;
	@%p15 bra 	$L__BB1_16;
	atom.global.add.u32 	%r16, [%rd6], 1;
	setp.ge.s32 	%p16, %r16, %r36;
	@%p16 bra 	$L__BB1_16;
	mul.wide.s32 	%rd44, %r16, 4;
	add.s64 	%rd45, %rd5, %rd44;
	st.global.u32 	[%rd45], %r15;
$L__BB1_16:
	ld.global.nc.u32 	%r17, [%rd9];
	mul.wide.s32 	%rd46, %r17, 4;
	add.s64 	%rd47, %rd2, %rd46;
	atom.relaxed.global.cas.b32 	%r44, [%rd47], %r36, %r3;
	setp.ne.s32 	%p17, %r44, %r36;
	@%p17 bra 	$L__BB1_21;
	add.s64 	%rd49, %rd1, %rd46;
	ld.global.nc.u32 	%r18, [%rd49];
	setp.lt.s32 	%p18, %r18, 0;
	setp.ge.s32 	%p19, %r18, %r36;
	or.pred  	%p20, %p18, %p19;
	@%p20 bra 	$L__BB1_21;
	mul.wide.u32 	%rd50, %r18, 4;
	add.s64 	%rd51, %rd4, %rd50;
	atom.relaxed.global.cas.b32 	%r45, [%rd51], %r36, %r17;
	setp.ne.s32 	%p21, %r45, %r36;
	@%p21 bra 	$L__BB1_21;
	atom.global.add.u32 	%r19, [%rd6], 1;
	setp.ge.s32 	%p22, %r19, %r36;
	@%p22 bra 	$L__BB1_21;
	mul.wide.s32 	%rd52, %r19, 4;
	add.s64 	%rd53, %rd5, %rd52;
	st.global.u32 	[%rd53], %r18;
$L__BB1_21:
	ld.global.nc.u32 	%r20, [%rd9+4];
	mul.wide.s32 	%rd54, %r20, 4;
	add.s64 	%rd55, %rd2, %rd54;
	atom.relaxed.global.cas.b32 	%r46, [%rd55], %r36, %r3;
	setp.ne.s32 	%p23, %r46, %r36;
	@%p23 bra 	$L__BB1_26;
	add.s64 	%rd57, %rd1, %rd54;
	ld.global.nc.u32 	%r21, [%rd57];
	setp.lt.s32 	%p24, %r21, 0;
	setp.ge.s32 	%p25, %r21, %r36;
	or.pred  	%p26, %p24, %p25;
	@%p26 bra 	$L__BB1_26;
	mul.wide.u32 	%rd58, %r21, 4;
	add.s64 	%rd59, %rd4, %rd58;
	atom.relaxed.global.cas.b32 	%r47, [%rd59], %r36, %r20;
	setp.ne.s32 	%p27, %r47, %r36;
	@%p27 bra 	$L__BB1_26;
	atom.global.add.u32 	%r22, [%rd6], 1;
	setp.ge.s32 	%p28, %r22, %r36;
	@%p28 bra 	$L__BB1_26;
	mul.wide.s32 	%rd60, %r22, 4;
	add.s64 	%rd61, %rd5, %rd60;
	st.global.u32 	[%rd61], %r21;
$L__BB1_26:
	add.s32 	%r58, %r58, 4;
	add.s32 	%r57, %r57, 4;
	setp.ne.s32 	%p29, %r58, 0;
	@%p29 bra 	$L__BB1_6;
$L__BB1_27:
	setp.eq.s32 	%p30, %r6, 0;
	@%p30 bra 	$L__BB1_45;
	add.s32 	%r48, %r59, %r4;
	mul.wide.s32 	%rd62, %r48, 4;
	add.s64 	%rd10, %rd3, %rd62;
	ld.global.nc.u32 	%r26, [%rd10];
	mul.wide.s32 	%rd63, %r26, 4;
	add.s64 	%rd64, %rd2, %rd63;
	atom.relaxed.global.cas.b32 	%r49, [%rd64], %r36, %r3;
	setp.ne.s32 	%p31, %r49, %r36;
	@%p31 bra 	$L__BB1_33;
	add.s64 	%rd66, %rd1, %rd63;
	ld.global.nc.u32 	%r27, [%rd66];
	setp.lt.s32 	%p32, %r27, 0;
	setp.ge.s32 	%p33, %r27, %r36;
	or.pred  	%p34, %p32, %p33;
	@%p34 bra 	$L__BB1_33;
	mul.wide.u32 	%rd67, %r27, 4;
	add.s64 	%rd68, %rd4, %rd67;
	atom.relaxed.global.cas.b32 	%r50, [%rd68], %r36, %r26;
	setp.ne.s32 	%p35, %r50, %r36;
	@%p35 bra 	$L__BB1_33;
	atom.global.add.u32 	%r28, [%rd6], 1;
	setp.ge.s32 	%p36, %r28, %r36;
	@%p36 bra 	$L__BB1_33;
	mul.wide.s32 	%rd69, %r28, 4;
	add.s64 	%rd70, %rd5, %rd69;
	st.global.u32 	[%rd70], %r27;
$L__BB1_33:
	setp.eq.s32 	%p37, %r6, 1;
	@%p37 bra 	$L__BB1_45;
	ld.global.nc.u32 	%r29, [%rd10+4];
	mul.wide.s32 	%rd71, %r29, 4;
	add.s64 	%rd72, %rd2, %rd71;
	atom.relaxed.global.cas.b32 	%r51, [%rd72], %r36, %r3;
	setp.ne.s32 	%p38, %r51, %r36;
	@%p38 bra 	$L__BB1_39;
	add.s64 	%rd74, %rd1, %rd71;
	ld.global.nc.u32 	%r30, [%rd74];
	setp.lt.s32 	%p39, %r30, 0;
	setp.ge.s32 	%p40, %r30, %r36;
	or.pred  	%p41, %p39, %p40;
	@%p41 bra 	$L__BB1_39;
	mul.wide.u32 	%rd75, %r30, 4;
	add.s64 	%rd76, %rd4, %rd75;
	atom.relaxed.global.cas.b32 	%r52, [%rd76], %r36, %r29;
	setp.ne.s32 	%p42, %r52, %r36;
	@%p42 bra 	$L__BB1_39;
	atom.global.add.u32 	%r31, [%rd6], 1;
	setp.ge.s32 	%p43, %r31, %r36;
	@%p43 bra 	$L__BB1_39;
	mul.wide.s32 	%rd77, %r31, 4;
	add.s64 	%rd78, %rd5, %rd77;
	st.global.u32 	[%rd78], %r30;
$L__BB1_39:
	setp.eq.s32 	%p44, %r6, 2;
	@%p44 bra 	$L__BB1_45;
	ld.global.nc.u32 	%r32, [%rd10+8];
	mul.wide.s32 	%rd79, %r32, 4;
	add.s64 	%rd80, %rd2, %rd79;
	atom.relaxed.global.cas.b32 	%r53, [%rd80], %r36, %r3;
	setp.ne.s32 	%p45, %r53, %r36;
	@%p45 bra 	$L__BB1_45;
	add.s64 	%rd82, %rd1, %rd79;
	ld.global.nc.u32 	%r33, [%rd82];
	setp.lt.s32 	%p46, %r33, 0;
	setp.ge.s32 	%p47, %r33, %r36;
	or.pred  	%p48, %p46, %p47;
	@%p48 bra 	$L__BB1_45;
	mul.wide.u32 	%rd83, %r33, 4;
	add.s64 	%rd84, %rd4, %rd83;
	atom.relaxed.global.cas.b32 	%r54, [%rd84], %r36, %r32;
	setp.ne.s32 	%p49, %r54, %r36;
	@%p49 bra 	$L__BB1_45;
	atom.global.add.u32 	%r34, [%rd6], 1;
	setp.ge.s32 	%p50, %r34, %r36;
	@%p50 bra 	$L__BB1_45;
	mul.wide.s32 	%rd85, %r34, 4;
	add.s64 	%rd86, %rd5, %rd85;
	st.global.u32 	[%rd86], %r33;
$L__BB1_45:
	atom.global.add.u32 	%r56, [%rd7], 1;
	atom.global.or.b32 	%r55, [%rd6], 0;
	setp.lt.s32 	%p51, %r56, %r55;
	@%p51 bra 	$L__BB1_2;
$L__BB1_46:
	ret;

}


// ===== COMPILED SASS (sm_100) =====

	.target	sm_100

	.elftype	@"ET_EXEC"


//--------------------- .note.nv.tkinfo           --------------------------
	.section	.note.nv.tkinfo,"",@"SHT_NOTE"
	.sectionflags	@"SHF_NOTE_NV_TKINFO"
	.tkinfo
        /*0018*/ 	.word	0x00000002
        /*0030*/ 	.string	""
        /*0030*/ 	.string	"ptxas"
        /*0030*/ 	.string	"Cuda compilation tools, release 13.0, V13.0.88"
        /*0030*/ 	.string	"Build cuda_13.0.r13.0/compiler.36424714_0"
        /*0030*/ 	.string	"-arch sm_100 -m 64 "



//--------------------- .note.nv.cuinfo           --------------------------
	.section	.note.nv.cuinfo,"",@"SHT_NOTE"
	.sectionflags	@"SHF_NOTE_NV_CUINFO"
        /*0018*/ 	.short	0x0002
        /*001a*/ 	.short	0x0064
        /*001c*/ 	.short	0x0082
	.zero		2


//--------------------- .nv.info                  --------------------------
	.section	.nv.info,"",@"SHT_CUDA_INFO"
	.align	4


	//----- nvinfo : EIATTR_REGCOUNT
	.align		4
        /*0000*/ 	.byte	0x04, 0x2f
        /*0002*/ 	.short	(.L_1 - .L_0)
	.align		4
.L_0:
        /*0004*/ 	.word	index@(_Z30collectZeroIndicesSingleKernelPKiiPiS1_S1_S1_)
        /*0008*/ 	.word	0x00000016


	//----- nvinfo : EIATTR_FRAME_SIZE
	.align		4
.L_1:
        /*000c*/ 	.byte	0x04, 0x11
        /*000e*/ 	.short	(.L_3 - .L_2)
	.align		4
.L_2:
        /*0010*/ 	.word	index@(_Z30collectZeroIndicesSingleKernelPKiiPiS1_S1_S1_)
        /*0014*/ 	.word	0x00000000


	//----- nvinfo : EIATTR_REGCOUNT
	.align		4
.L_3:
        /*0018*/ 	.byte	0x04, 0x2f
        /*001a*/ 	.short	(.L_5 - .L_4)
	.align		4
.L_4:
        /*001c*/ 	.word	index@(_Z22solve_1bc_queue_kerneliPKiS0_S0_S0_PiS1_S1_S1_S1_)
        /*0020*/ 	.word	0x00000020


	//----- nvinfo : EIATTR_FRAME_SIZE
	.align		4
.L_5:
        /*0024*/ 	.byte	0x04, 0x11
        /*0026*/ 	.short	(.L_7 - .L_6)
	.align		4
.L_6:
        /*0028*/ 	.word	index@(_Z22solve_1bc_queue_kerneliPKiS0_S0_S0_PiS1_S1_S1_S1_)
        /*002c*/ 	.word	0x00000000


	//----- nvinfo : EIATTR_MIN_STACK_SIZE
	.align		4
.L_7:
        /*0030*/ 	.byte	0x04, 0x12
        /*0032*/ 	.short	(.L_9 - .L_8)
	.align		4
.L_8:
        /*0034*/ 	.word	index@(_Z22solve_1bc_queue_kerneliPKiS0_S0_S0_PiS1_S1_S1_S1_)
        /*0038*/ 	.word	0x00000000


	//----- nvinfo : EIATTR_MIN_STACK_SIZE
	.align		4
.L_9:
        /*003c*/ 	.byte	0x04, 0x12
        /*003e*/ 	.short	(.L_11 - .L_10)
	.align		4
.L_10:
        /*0040*/ 	.word	index@(_Z30collectZeroIndicesSingleKernelPKiiPiS1_S1_S1_)
        /*0044*/ 	.word	0x00000000
.L_11:


//--------------------- .nv.compat                --------------------------
	.section	.nv.compat,"",@"SHT_CUDA_COMPAT_INFO"
	.align	4
        /*0000*/ 	.byte	0x02, 0x09, 0x00, 0x00, 0x02, 0x02, 0x01, 0x00, 0x02, 0x05, 0x05, 0x00, 0x03, 0x07, 0x01, 0x01
        /*0010*/ 	.byte	0x02, 0x03, 0x00, 0x00, 0x02, 0x06, 0x01, 0x00, 0x04, 0x0b, 0x08, 0x00, 0x09, 0x00, 0x00, 0x00
        /*0020*/ 	.byte	0x00, 0x00, 0x00, 0x00


//--------------------- .nv.info._Z22solve_1bc_queue_kerneliPKiS0_S0_S0_PiS1_S1_S1_S1_ --------------------------
	.section	.nv.info._Z22solve_1bc_queue_kerneliPKiS0_S0_S0_PiS1_S1_S1_S1_,"",@"SHT_CUDA_INFO"
	.sectionflags	@""
	.align	4


	//----- nvinfo : EIATTR_CUDA_API_VERSION
	.align		4
        /*0000*/ 	.byte	0x04, 0x37
        /*0002*/ 	.short	(.L_13 - .L_12)
.L_12:
        /*0004*/ 	.word	0x00000082


	//----- nvinfo : EIATTR_KPARAM_INFO
	.align		4
.L_13:
        /*0008*/ 	.byte	0x04, 0x17
        /*000a*/ 	.short	(.L_15 - .L_14)
.L_14:
        /*000c*/ 	.word	0x00000000
        /*0010*/ 	.short	0x0009
        /*0012*/ 	.short	0x0048
        /*0014*/ 	.byte	0x00, 0xf5, 0x21, 0x00


	//----- nvinfo : EIATTR_KPARAM_INFO
	.align		4
.L_15:
        /*0018*/ 	.byte	0x04, 0x17
        /*001a*/ 	.short	(.L_17 - .L_16)
.L_16:
        /*001c*/ 	.word	0x00000000
        /*0020*/ 	.short	0x0008
        /*0022*/ 	.short	0x0040
        /*0024*/ 	.byte	0x00, 0xf5, 0x21, 0x00


	//----- nvinfo : EIATTR_KPARAM_INFO
	.align		4
.L_17:
        /*0028*/ 	.byte	0x04, 0x17
        /*002a*/ 	.short	(.L_19 - .L_18)
.L_18:
        /*002c*/ 	.word	0x00000000
        /*0030*/ 	.short	0x0007
        /*0032*/ 	.short	0x0038
        /*0034*/ 	.byte	0x00, 0xf5, 0x21, 0x00


	//----- nvinfo : EIATTR_KPARAM_INFO
	.align		4
.L_19:
        /*0038*/ 	.byte	0x04, 0x17
        /*003a*/ 	.short	(.L_21 - .L_20)
.L_20:
        /*003c*/ 	.word	0x00000000
        /*0040*/ 	.short	0x0006
        /*0042*/ 	.short	0x0030
        /*0044*/ 	.byte	0x00, 0xf5, 0x21, 0x00


	//----- nvinfo : EIATTR_KPARAM_INFO
	.align		4
.L_21:
        /*0048*/ 	.byte	0x04, 0x17
        /*004a*/ 	.short	(.L_23 - .L_22)
.L_22:
        /*004c*/ 	.word	0x00000000
        /*0050*/ 	.short	0x0005
        /*0052*/ 	.short	0x0028
        /*0054*/ 	.byte	0x00, 0xf5, 0x21, 0x00


	//----- nvinfo : EIATTR_KPARAM_INFO
	.align		4
.L_23:
        /*0058*/ 	.byte	0x04, 0x17
        /*005a*/ 	.short	(.L_25 - .L_24)
.L_24:
        /*005c*/ 	.word	0x00000000
        /*0060*/ 	.short	0x0004
        /*0062*/ 	.short	0x0020
        /*0064*/ 	.byte	0x00, 0xf5, 0x21, 0x00


	//----- nvinfo : EIATTR_KPARAM_INFO
	.align		4
.L_25:
        /*0068*/ 	.byte	0x04, 0x17
        /*006a*/ 	.short	(.L_27 - .L_26)
.L_26:
        /*006c*/ 	.word	0x00000000
        /*0070*/ 	.short	0x0003
        /*0072*/ 	.short	0x0018
        /*0074*/ 	.byte	0x00, 0xf5, 0x21, 0x00


	//----- nvinfo : EIATTR_KPARAM_INFO
	.align		4
.L_27:
        /*0078*/ 	.byte	0x04, 0x17
        /*007a*/ 	.short	(.L_29 - .L_28)
.L_28:
        /*007c*/ 	.word	0x00000000
        /*0080*/ 	.short	0x0002
        /*0082*/ 	.short	0x0010
        /*0084*/ 	.byte	0x00, 0xf5, 0x21, 0x00


	//----- nvinfo : EIATTR_KPARAM_INFO
	.align		4
.L_29:
        /*0088*/ 	.byte	0x04, 0x17
        /*008a*/ 	.short	(.L_31 - .L_30)
.L_30:
        /*008c*/ 	.word	0x00000000
        /*0090*/ 	.short	0x0001
        /*0092*/ 	.short	0x0008
        /*0094*/ 	.byte	0x00, 0xf5, 0x21, 0x00


	//----- nvinfo : EIATTR_KPARAM_INFO
	.align		4
.L_31:
        /*0098*/ 	.byte	0x04, 0x17
        /*009a*/ 	.short	(.L_33 - .L_32)
.L_32:
        /*009c*/ 	.word	0x00000000
        /*00a0*/ 	.short	0x0000
        /*00a2*/ 	.short	0x0000
        /*00a4*/ 	.byte	0x00, 0xf0, 0x11, 0x00


	//----- nvinfo : EIATTR_SPARSE_MMA_MASK
	.align		4
.L_33:
        /*00a8*/ 	.byte	0x03, 0x50
        /*00aa*/ 	.short	0x0000


	//----- nvinfo : EIATTR_MAXREG_COUNT
	.align		4
        /*00ac*/ 	.byte	0x03, 0x1b
        /*00ae*/ 	.short	0x00ff


	//----- nvinfo : EIATTR_MERCURY_ISA_VERSION
	.align		4
        /*00b0*/ 	.byte	0x03, 0x5f
        /*00b2*/ 	.short	0x0101


	//----- nvinfo : EIATTR_INT_WARP_WIDE_INSTR_OFFSETS
	.align		4
        /*00b4*/ 	.byte	0x04, 0x31
        /*00b6*/ 	.short	(.L_35 - .L_34)


	//   ....[0]....
.L_34:
        /*00b8*/ 	.word	0x00000020


	//   ....[1]....
        /*00bc*/ 	.word	0x000000e0


	//   ....[2]....
        /*00c0*/ 	.word	0x000004a0


	//   ....[3]....
        /*00c4*/ 	.word	0x00000530


	//   ....[4]....
        /*00c8*/ 	.word	0x000006b0


	//   ....[5]....
        /*00cc*/ 	.word	0x00000740


	//   ....[6]....
        /*00d0*/ 	.word	0x000008c0


	//   ....[7]....
        /*00d4*/ 	.word	0x00000950


	//   ....[8]....
        /*00d8*/ 	.word	0x00000ad0


	//   ....[9]....
        /*00dc*/ 	.word	0x00000b60


	//   ....[10]....
        /*00e0*/ 	.word	0x00000da0


	//   ....[11]....
        /*00e4*/ 	.word	0x00000e30


	//   ....[12]....
        /*00e8*/ 	.word	0x00001000


	//   ....[13]....
        /*00ec*/ 	.word	0x00001090


	//   ....[14]....
        /*00f0*/ 	.word	0x00001250


	//   ....[15]....
        /*00f4*/ 	.word	0x000012e0


	//   ....[16]....
        /*00f8*/ 	.word	0x00001360


	//   ....[17]....
        /*00fc*/ 	.word	0x00001410


	//----- nvinfo : EIATTR_VRC_CTA_INIT_COUNT
	.align		4
.L_35:
        /*0100*/ 	.byte	0x02, 0x4a
	.zero		1
	.zero		1


	//----- nvinfo : EIATTR_EXIT_INSTR_OFFSETS
	.align		4
        /*0104*/ 	.byte	0x04, 0x1c
        /*0106*/ 	.short	(.L_37 - .L_36)


	//   ....[0]....
.L_36:
        /*0108*/ 	.word	0x00000110


	//   ....[1]....
        /*010c*/ 	.word	0x00001450


	//----- nvinfo : EIATTR_CRS_STACK_SIZE
	.align		4
.L_37:
        /*0110*/ 	.byte	0x04, 0x1e
        /*0112*/ 	.short	(.L_39 - .L_38)
.L_38:
        /*0114*/ 	.word	0x00000000


	//----- nvinfo : EIATTR_CBANK_PARAM_SIZE
	.align		4
.L_39:
        /*0118*/ 	.byte	0x03, 0x19
        /*011a*/ 	.short	0x0050


	//----- nvinfo : EIATTR_PARAM_CBANK
	.align		4
        /*011c*/ 	.byte	0x04, 0x0a
        /*011e*/ 	.short	(.L_41 - .L_40)
	.align		4
.L_40:
        /*0120*/ 	.word	index@(.nv.constant0._Z22solve_1bc_queue_kerneliPKiS0_S0_S0_PiS1_S1_S1_S1_)
        /*0124*/ 	.short	0x0380
        /*0126*/ 	.short	0x0050


	//----- nvinfo : EIATTR_SW_WAR
	.align		4
.L_41:
        /*0128*/ 	.byte	0x04, 0x36
        /*012a*/ 	.short	(.L_43 - .L_42)
.L_42:
        /*012c*/ 	.word	0x00000008
.L_43:


//--------------------- .nv.info._Z30collectZeroIndicesSingleKernelPKiiPiS1_S1_S1_ --------------------------
	.section	.nv.info._Z30collectZeroIndicesSingleKernelPKiiPiS1_S1_S1_,"",@"SHT_CUDA_INFO"
	.sectionflags	@""
	.align	4


	//----- nvinfo : EIATTR_CUDA_API_VERSION
	.align		4
        /*0000*/ 	.byte	0x04, 0x37
        /*0002*/ 	.short	(.L_45 - .L_44)
.L_44:
        /*0004*/ 	.word	0x00000082


	//----- nvinfo : EIATTR_KPARAM_INFO
	.align		4
.L_45:
        /*0008*/ 	.byte	0x04, 0x17
        /*000a*/ 	.short	(.L_47 - .L_46)
.L_46:
        /*000c*/ 	.word	0x00000000
        /*0010*/ 	.short	0x0005
        /*0012*/ 	.short	0x0028
        /*0014*/ 	.byte	0x00, 0xf5, 0x21, 0x00


	//----- nvinfo : EIATTR_KPARAM_INFO
	.align		4
.L_47:
        /*0018*/ 	.byte	0x04, 0x17
        /*001a*/ 	.short	(.L_49 - .L_48)
.L_48:
        /*001c*/ 	.word	0x00000000
        /*0020*/ 	.short	0x0004
        /*0022*/ 	.short	0x0020
        /*0024*/ 	.byte	0x00, 0xf5, 0x21, 0x00


	//----- nvinfo : EIATTR_KPARAM_INFO
	.align		4
.L_49:
        /*0028*/ 	.byte	0x04, 0x17
        /*002a*/ 	.short	(.L_51 - .L_50)
.L_50:
        /*002c*/ 	.word	0x00000000
        /*0030*/ 	.short	0x0003
        /*0032*/ 	.short	0x0018
        /*0034*/ 	.byte	0x00, 0xf5, 0x21, 0x00


	//----- nvinfo : EIATTR_KPARAM_INFO
	.align		4
.L_51:
        /*0038*/ 	.byte	0x04, 0x17
        /*003a*/ 	.short	(.L_53 - .L_52)
.L_52:
        /*003c*/ 	.word	0x00000000
        /*0040*/ 	.short	0x0002
        /*0042*/ 	.short	0x0010
        /*0044*/ 	.byte	0x00, 0xf5, 0x21, 0x00


	//----- nvinfo : EIATTR_KPARAM_INFO
	.align		4
.L_53:
        /*0048*/ 	.byte	0x04, 0x17
        /*004a*/ 	.short	(.L_55 - .L_54)
.L_54:
        /*004c*/ 	.word	0x00000000
        /*0050*/ 	.short	0x0001
        /*0052*/ 	.short	0x0008
        /*0054*/ 	.byte	0x00, 0xf0, 0x11, 0x00


	//----- nvinfo : EIATTR_KPARAM_INFO
	.align		4
.L_55:
        /*0058*/ 	.byte	0x04, 0x17
        /*005a*/ 	.short	(.L_57 - .L_56)
.L_56:
        /*005c*/ 	.word	0x00000000
        /*0060*/ 	.short	0x0000
        /*0062*/ 	.short	0x0000
        /*0064*/ 	.byte	0x00, 0xf5, 0x21, 0x00


	//----- nvinfo : EIATTR_SPARSE_MMA_MASK
	.align		4
.L_57:
        /*0068*/ 	.byte	0x03, 0x50
        /*006a*/ 	.short	0x0000


	//----- nvinfo : EIATTR_MAXREG_COUNT
	.align		4
        /*006c*/ 	.byte	0x03, 0x1b
        /*006e*/ 	.short	0x00ff


	//----- nvinfo : EIATTR_MERCURY_ISA_VERSION
	.align		4
        /*0070*/ 	.byte	0x03, 0x5f
        /*0072*/ 	.short	0x0101


	//----- nvinfo : EIATTR_INT_WARP_WIDE_INSTR_OFFSETS
	.align		4
        /*0074*/ 	.byte	0x04, 0x31
        /*0076*/ 	.short	(.L_59 - .L_58)


	//   ....[0]....
.L_58:
        /*0078*/ 	.word	0x00000090


	//   ....[1]....
        /*007c*/ 	.word	0x00000160


	//----- nvinfo : EIATTR_VRC_CTA_INIT_COUNT
	.align		4
.L_59:
        /*0080*/ 	.byte	0x02, 0x4a
	.zero		1
	.zero		1


	//----- nvinfo : EIATTR_EXIT_INSTR_OFFSETS
	.align		4
        /*0084*/ 	.byte	0x04, 0x1c
        /*0086*/ 	.short	(.L_61 - .L_60)


	//   ....[0]....
.L_60:
        /*0088*/ 	.word	0x00000070


	//   ....[1]....
        /*008c*/ 	.word	0x00000ca0


	//----- nvinfo : EIATTR_CBANK_PARAM_SIZE
	.align		4
.L_61:
        /*0090*/ 	.byte	0x03, 0x19
        /*0092*/ 	.short	0x0030


	//----- nvinfo : EIATTR_PARAM_CBANK
	.align		4
        /*0094*/ 	.byte	0x04, 0x0a
        /*0096*/ 	.short	(.L_63 - .L_62)
	.align		4
.L_62:
        /*0098*/ 	.word	index@(.nv.constant0._Z30collectZeroIndicesSingleKernelPKiiPiS1_S1_S1_)
        /*009c*/ 	.short	0x0380
        /*009e*/ 	.short	0x0030


	//----- nvinfo : EIATTR_SW_WAR
	.align		4
.L_63:
        /*00a0*/ 	.byte	0x04, 0x36
        /*00a2*/ 	.short	(.L_65 - .L_64)
.L_64:
        /*00a4*/ 	.word	0x00000008
.L_65:


//--------------------- .nv.callgraph             --------------------------
	.section	.nv.callgraph,"",@"SHT_CUDA_CALLGRAPH"
	.align	4
	.sectionentsize	8
	.align		4
        /*0000*/ 	.word	0x00000000
	.align		4
        /*0004*/ 	.word	0xffffffff
	.align		4
        /*0008*/ 	.word	0x00000000
	.align		4
        /*000c*/ 	.word	0xfffffffe
	.align		4
        /*0010*/ 	.word	0x00000000
	.align		4
        /*0014*/ 	.word	0xfffffffd
	.align		4
        /*0018*/ 	.word	0x00000000
	.align		4
        /*001c*/ 	.word	0xfffffffc


//--------------------- .text._Z22solve_1bc_queue_kerneliPKiS0_S0_S0_PiS1_S1_S1_S1_ --------------------------
	.section	.text._Z22solve_1bc_queue_kerneliPKiS0_S0_S0_PiS1_S1_S1_S1_,"ax",@progbits
	.align	128
        .global         _Z22solve_1bc_queue_kerneliPKiS0_S0_S0_PiS1_S1_S1_S1_
        .type           _Z22solve_1bc_queue_kerneliPKiS0_S0_S0_PiS1_S1_S1_S1_,@function
        .size           _Z22solve_1bc_queue_kerneliPKiS0_S0_S0_PiS1_S1_S1_S1_,(.L_x_25 - _Z22solve_1bc_queue_kerneliPKiS0_S0_S0_PiS1_S1_S1_S1_)
        .other          _Z22solve_1bc_queue_kerneliPKiS0_S0_S0_PiS1_S1_S1_S1_,@"STO_CUDA_ENTRY STV_DEFAULT"
_Z22solve_1bc_queue_kerneliPKiS0_S0_S0_PiS1_S1_S1_S1_:
.text._Z22solve_1bc_queue_kerneliPKiS0_S0_S0_PiS1_S1_S1_S1_:
[----:B------:R-:W-:Y:S01]  /*0000*/  LDC R1, c[0x0][0x37c] ;  /* 0x0000df00ff017b82 */ /* 0x000fe20000000800 */
[----:B------:R-:W0:Y:S01]  /*0010*/  S2R R5, SR_LANEID ;  /* 0x0000000000057919 */ /* 0x000e220000000000 */
[----:B------:R-:W-:-:S06]  /*0020*/  VOTEU.ANY UR6, UPT, PT ;  /* 0x0000000000067886 */ /* 0x000fcc00038e0100 */
[----:B------:R-:W1:Y:S01]  /*0030*/  LDC.64 R2, c[0x0][0x3c0] ;  /* 0x0000f000ff027b82 */ /* 0x000e620000000a00 */
[----:B------:R-:W0:Y:S01]  /*0040*/  FLO.U32 R6, UR6 ;  /* 0x0000000600067d00 */ /* 0x000e2200080e0000 */
[----:B------:R-:W1:Y:S07]  /*0050*/  LDCU.64 UR4, c[0x0][0x358] ;  /* 0x00006b00ff0477ac */ /* 0x000e6e0008000a00 */
[----:B------:R-:W1:Y:S01]  /*0060*/  POPC R7, UR6 ;  /* 0x0000000600077d09 */ /* 0x000e620008000000 */
[----:B0-----:R-:W-:-:S02]  /*0070*/  ISETP.EQ.U32.AND P0, PT, R6, R5, PT ;  /* 0x000000050600720c */ /* 0x001fc40003f02070 */
[----:B------:R-:W0:Y:S11]  /*0080*/  LDC.64 R4, c[0x0][0x3c8] ;  /* 0x0000f200ff047b82 */ /* 0x000e360000000a00 */
[----:B-1----:R-:W2:Y:S04]  /*0090*/  @P0 ATOMG.E.ADD.STRONG.GPU PT, R3, desc[UR4][R2.64], R7 ;  /* 0x80000007020309a8 */ /* 0x002ea800081ef104 */
[----:B0-----:R-:W3:Y:S01]  /*00a0*/  ATOMG.E.OR.STRONG.GPU PT, R5, desc[UR4][R4.64], RZ ;  /* 0x800000ff040579a8 */ /* 0x001ee2000b1ef104 */
[----:B------:R-:W0:Y:S02]  /*00b0*/  S2R R8, SR_LTMASK ;  /* 0x0000000000087919 */ /* 0x000e240000003900 */
[----:B0-----:R-:W-:-:S04]  /*00c0*/  LOP3.LUT R8, R8, UR6, RZ, 0xc0, !PT ;  /* 0x0000000608087c12 */ /* 0x001fc8000f8ec0ff */
[----:B------:R-:W0:Y:S01]  /*00d0*/  POPC R9, R8 ;  /* 0x0000000800097309 */ /* 0x000e220000000000 */
[----:B--2---:R-:W0:Y:S02]  /*00e0*/  SHFL.IDX PT, R0, R3, R6, 0x1f ;  /* 0x00001f0603007589 */ /* 0x004e2400000e0000 */
[----:B0-----:R-:W-:-:S05]  /*00f0*/  IMAD.IADD R0, R0, 0x1, R9 ;  /* 0x0000000100007824 */ /* 0x001fca00078e0209 */
[----:B---3--:R-:W-:-:S13]  /*0100*/  ISETP.GE.AND P0, PT, R0, R5, PT ;  /* 0x000000050000720c */ /* 0x008fda0003f06270 */
[----:B------:R-:W-:Y:S05]  /*0110*/  @P0 EXIT ;  /* 0x000000000000094d */ /* 0x000fea0003800000 */
[----:B------:R-:W0:Y:S02]  /*0120*/  LDCU UR7, c[0x0][0x380] ;  /* 0x00007000ff0777ac */ /* 0x000e240008000800 */
.L_x_17:
[----:B------:R-:W1:Y:S08]  /*0130*/  LDC.64 R2, c[0x0][0x3b8] ;  /* 0x0000ee00ff027b82 */ /* 0x000e700000000a00 */
[----:B------:R-:W2:Y:S01]  /*0140*/  LDC.64 R4, c[0x0][0x3a8] ;  /* 0x0000ea00ff047b82 */ /* 0x000ea20000000a00 */
[----:B-1----:R-:W-:-:S05]  /*0150*/  IMAD.WIDE R2, R0, 0x4, R2 ;  /* 0x0000000400027825 */ /* 0x002fca00078e0202 */
[----:B------:R-:W2:Y:S01]  /*0160*/  LDG.E R13, desc[UR4][R2.64] ;  /* 0x00000004020d7981 */ /* 0x000ea2000c1e1900 */
[----:B------:R-:W-:Y:S05]  /*0170*/  YIELD ;  /* 0x0000000000007946 */ /* 0x000fea0003800000 */
[----:B------:R-:W1:Y:S01]  /*0180*/  LDCU UR6, c[0x0][0x380] ;  /* 0x00007000ff0677ac */ /* 0x000e620008000800 */
[----:B--2---:R-:W-:-:S06]  /*0190*/  IMAD.WIDE R4, R13, 0x4, R4 ;  /* 0x000000040d047825 */ /* 0x004fcc00078e0204 */
[----:B------:R-:W2:Y:S01]  /*01a0*/  LDG.E R5, desc[UR4][R4.64] ;  /* 0x0000000404057981 */ /* 0x000ea2000c1e1900 */
[----:B-1----:R-:W-:Y:S01]  /*01b0*/  IMAD.U32 R0, RZ, RZ, UR6 ;  /* 0x00000006ff007e24 */ /* 0x002fe2000f8e00ff */
[----:B------:R-:W-:Y:S04]  /*01c0*/  BSSY B1, `(.L_x_0) ;  /* 0x0000118000017945 */ /* 0x000fe80003800000 */
[----:B--2---:R-:W-:-:S13]  /*01d0*/  ISETP.NE.AND P0, PT, R5, R0, PT ;  /* 0x000000000500720c */ /* 0x004fda0003f05270 */
[----:B-----5:R-:W-:Y:S05]  /*01e0*/  @!P0 BRA `(.L_x_1) ;  /* 0x0000001000548947 */ /* 0x020fea0003800000 */
[----:B------:R-:W1:Y:S02]  /*01f0*/  LDC.64 R2, c[0x0][0x3a0] ;  /* 0x0000e800ff027b82 */ /* 0x000e640000000a00 */
[----:B-1----:R-:W-:-:S05]  /*0200*/  IMAD.WIDE R2, R13, 0x4, R2 ;  /* 0x000000040d027825 */ /* 0x002fca00078e0202 */
[----:B------:R-:W2:Y:S02]  /*0210*/  LDG.E.CONSTANT R10, desc[UR4][R2.64] ;  /* 0x00000004020a7981 */ /* 0x000ea4000c1e9900 */
[----:B--2---:R-:W-:-:S13]  /*0220*/  ISETP.GE.AND P0, PT, R10, 0x1, PT ;  /* 0x000000010a00780c */ /* 0x004fda0003f06270 */
[----:B------:R-:W-:Y:S05]  /*0230*/  @!P0 BRA `(.L_x_1) ;  /* 0x0000001000408947 */ /* 0x000fea0003800000 */
[----:B------:R-:W1:Y:S02]  /*0240*/  LDC.64 R2, c[0x0][0x398] ;  /* 0x0000e600ff027b82 */ /* 0x000e640000000a00 */
[----:B-1----:R-:W-:-:S05]  /*0250*/  IMAD.WIDE R2, R13, 0x4, R2 ;  /* 0x000000040d027825 */ /* 0x002fca00078e0202 */
[----:B------:R1:W5:Y:S01]  /*0260*/  LDG.E.CONSTANT R14, desc[UR4][R2.64] ;  /* 0x00000004020e7981 */ /* 0x000362000c1e9900 */
[C---:B------:R-:W-:Y:S01]  /*0270*/  ISETP.GE.U32.AND P0, PT, R10.reuse, 0x4, PT ;  /* 0x000000040a00780c */ /* 0x040fe20003f06070 */
[----:B------:R-:W-:Y:S01]  /*0280*/  BSSY B0, `(.L_x_2) ;  /* 0x0000097000007945 */ /* 0x000fe20003800000 */
[----:B------:R-:W-:Y:S01]  /*0290*/  LOP3.LUT R15, R10, 0x3, RZ, 0xc0, !PT ;  /* 0x000000030a0f7812 */ /* 0x000fe200078ec0ff */
[----:B------:R-:W-:-:S10]  /*02a0*/  IMAD.MOV.U32 R17, RZ, RZ, RZ ;  /* 0x000000ffff117224 */ /* 0x000fd400078e00ff */
[----:B-1----:R-:W-:Y:S05]  /*02b0*/  @!P0 BRA `(.L_x_3) ;  /* 0x00000008004c8947 */ /* 0x002fea0003800000 */
[----:B------:R-:W1:Y:S01]  /*02c0*/  LDC.64 R2, c[0x0][0x3a8] ;  /* 0x0000ea00ff027b82 */ /* 0x000e620000000a00 */
[----:B------:R-:W-:Y:S01]  /*02d0*/  LOP3.LUT R17, R10, 0x7ffffffc, RZ, 0xc0, !PT ;  /* 0x7ffffffc0a117812 */ /* 0x000fe200078ec0ff */
[----:B-----5:R-:W-:-:S04]  /*02e0*/  IMAD.MOV.U32 R19, RZ, RZ, R14 ;  /* 0x000000ffff137224 */ /* 0x020fc800078e000e */
[----:B------:R-:W-:Y:S02]  /*02f0*/  IMAD.MOV R16, RZ, RZ, -R17 ;  /* 0x000000ffff107224 */ /* 0x000fe400078e0a11 */
[----:B------:R-:W2:Y:S08]  /*0300*/  LDC.64 R4, c[0x0][0x388] ;  /* 0x0000e200ff047b82 */ /* 0x000eb00000000a00 */
[----:B------:R-:W3:Y:S08]  /*0310*/  LDC.64 R6, c[0x0][0x390] ;  /* 0x0000e400ff067b82 */ /* 0x000ef00000000a00 */
[----:B------:R-:W4:Y:S02]  /*0320*/  LDC.64 R8, c[0x0][0x3b0] ;  /* 0x0000ec00ff087b82 */ /* 0x000f240000000a00 */
.L_x_12:
[----:B---3--:R-:W-:-:S05]  /*0330*/  IMAD.WIDE R10, R19, 0x4, R6 ;  /* 0x00000004130a7825 */ /* 0x008fca00078e0206 */
[----:B0-----:R-:W4:Y:S01]  /*0340*/  LDG.E.CONSTANT R21, desc[UR4][R10.64] ;  /* 0x000000040a157981 */ /* 0x001f22000c1e9900 */
[----:B------:R-:W3:Y:S01]  /*0350*/  LDC R12, c[0x0][0x380] ;  /* 0x0000e000ff0c7b82 */ /* 0x000ee20000000800 */
[----:B------:R-:W-:Y:S05]  /*0360*/  YIELD ;  /* 0x0000000000007946 */ /* 0x000fea0003800000 */
[----:B----4-:R-:W-:-:S06]  /*0370*/  IMAD.WIDE R22, R21, 0x4, R8 ;  /* 0x0000000415167825 */ /* 0x010fcc00078e0208 */
[----:B---3--:R-:W3:Y:S01]  /*0380*/  ATOMG.E.CAS.STRONG.GPU PT, R23, [R22], R12, R13 ;  /* 0x0000000c161773a9 */ /* 0x008ee200001ee10d */
[----:B0-----:R-:W-:Y:S01]  /*0390*/  IMAD.U32 R0, RZ, RZ, UR7 ;  /* 0x00000007ff007e24 */ /* 0x001fe2000f8e00ff */
[----:B------:R-:W-:Y:S01]  /*03a0*/  BSSY.RECONVERGENT B2, `(.L_x_4) ;  /* 0x000001f000027945 */ /* 0x000fe20003800200 */
[----:B------:R-:W-:-:S05]  /*03b0*/  VIADD R16, R16, 0x4 ;  /* 0x0000000410107836 */ /* 0x000fca0000000000 */
[----:B------:R-:W-:Y:S02]  /*03c0*/  ISETP.NE.AND P1, PT, R16, RZ, PT ;  /* 0x000000ff1000720c */ /* 0x000fe40003f25270 */
[----:B---3--:R-:W-:-:S13]  /*03d0*/  ISETP.NE.AND P0, PT, R23, R0, PT ;  /* 0x000000001700720c */ /* 0x008fda0003f05270 */
[----:B------:R-:W-:Y:S05]  /*03e0*/  @P0 BRA `(.L_x_5) ;  /* 0x0000000000680947 */ /* 0x000fea0003800000 */
[----:B--2---:R-:W-:-:S05]  /*03f0*/  IMAD.WIDE R22, R21, 0x4, R4 ;  /* 0x0000000415167825 */ /* 0x004fca00078e0204 */
[----:B------:R-:W2:Y:S02]  /*0400*/  LDG.E.CONSTANT R25, desc[UR4][R22.64] ;  /* 0x0000000416197981 */ /* 0x000ea4000c1e9900 */
[----:B--2---:R-:W-:-:S04]  /*0410*/  ISETP.GE.AND P0, PT, R25, R0, PT ;  /* 0x000000001900720c */ /* 0x004fc80003f06270 */
[----:B------:R-:W-:-:S13]  /*0420*/  ISETP.LT.OR P0, PT, R25, RZ, P0 ;  /* 0x000000ff1900720c */ /* 0x000fda0000701670 */
[----:B------:R-:W-:Y:S05]  /*0430*/  @P0 BRA `(.L_x_5) ;  /* 0x0000000000540947 */ /* 0x000fea0003800000 */
[----:B------:R-:W0:Y:S01]  /*0440*/  LDC R20, c[0x0][0x380] ;  /* 0x0000e000ff147b82 */ /* 0x000e220000000800 */
[----:B-1----:R-:W-:-:S06]  /*0450*/  IMAD.WIDE.U32 R22, R25, 0x4, R2 ;  /* 0x0000000419167825 */ /* 0x002fcc00078e0002 */
[----:B0-----:R-:W2:Y:S02]  /*0460*/  ATOMG.E.CAS.STRONG.GPU PT, R23, [R22], R20, R21 ;  /* 0x00000014161773a9 */ /* 0x001ea400001ee115 */
[----:B--2---:R-:W-:-:S13]  /*0470*/  ISETP.NE.AND P0, PT, R23, R0, PT ;  /* 0x000000001700720c */ /* 0x004fda0003f05270 */
[----:B------:R-:W-:Y:S05]  /*0480*/  @P0 BRA `(.L_x_5) ;  /* 0x0000000000400947 */ /* 0x000fea0003800000 */
[----:B------:R-:W0:Y:S01]  /*0490*/  S2R R21, SR_LANEID ;  /* 0x0000000000157919 */ /* 0x000e220000000000 */
[----:B------:R-:W-:Y:S01]  /*04a0*/  VOTEU.ANY UR6, UPT, PT ;  /* 0x0000000000067886 */ /* 0x000fe200038e0100 */
[----:B------:R-:W1:Y:S01]  /*04b0*/  LDC.64 R22, c[0x0][0x3c8] ;  /* 0x0000f200ff167b82 */ /* 0x000e620000000a00 */
[----:B------:R-:W0:Y:S08]  /*04c0*/  FLO.U32 R18, UR6 ;  /* 0x0000000600127d00 */ /* 0x000e3000080e0000 */
[----:B------:R-:W1:Y:S01]  /*04d0*/  POPC R29, UR6 ;  /* 0x00000006001d7d09 */ /* 0x000e620008000000 */
[----:B0-----:R-:W-:-:S13]  /*04e0*/  ISETP.EQ.U32.AND P0, PT, R18, R21, PT ;  /* 0x000000151200720c */ /* 0x001fda0003f02070 */
[----:B-1----:R-:W2:Y:S01]  /*04f0*/  @P0 ATOMG.E.ADD.STRONG.GPU PT, R23, desc[UR4][R22.64], R29 ;  /* 0x8000001d161709a8 */ /* 0x002ea200081ef104 */
[----:B------:R-:W0:Y:S02]  /*0500*/  S2R R24, SR_LTMASK ;  /* 0x0000000000187919 */ /* 0x000e240000003900 */
[----:B0-----:R-:W-:-:S06]  /*0510*/  LOP3.LUT R24, R24, UR6, RZ, 0xc0, !PT ;  /* 0x0000000618187c12 */ /* 0x001fcc000f8ec0ff */
[----:B------:R-:W0:Y:S01]  /*0520*/  POPC R24, R24 ;  /* 0x0000001800187309 */ /* 0x000e220000000000 */
[----:B--2---:R-:W0:Y:S02]  /*0530*/  SHFL.IDX PT, R27, R23, R18, 0x1f ;  /* 0x00001f12171b7589 */ /* 0x004e2400000e0000 */
[----:B0-----:R-:W-:-:S05]  /*0540*/  IMAD.IADD R27, R27, 0x1, R24 ;  /* 0x000000011b1b7824 */ /* 0x001fca00078e0218 */
[----:B------:R-:W-:-:S13]  /*0550*/  ISETP.GE.AND P0, PT, R27, R0, PT ;  /* 0x000000001b00720c */ /* 0x000fda0003f06270 */
[----:B------:R-:W0:Y:S02]  /*0560*/  @!P0 LDC.64 R20, c[0x0][0x3b8] ;  /* 0x0000ee00ff148b82 */ /* 0x000e240000000a00 */
[----:B0-----:R-:W-:-:S05]  /*0570*/  @!P0 IMAD.WIDE R20, R27, 0x4, R20 ;  /* 0x000000041b148825 */ /* 0x001fca00078e0214 */
[----:B------:R0:W-:Y:S02]  /*0580*/  @!P0 STG.E desc[UR4][R20.64], R25 ;  /* 0x0000001914008986 */ /* 0x0001e4000c101904 */
.L_x_5:
[----:B------:R-:W-:Y:S05]  /*0590*/  BSYNC.RECONVERGENT B2 ;  /* 0x0000000000027941 */ /* 0x000fea0003800200 */
.L_x_4:
[----:B0-----:R-:W3:Y:S02]  /*05a0*/  LDG.E.CONSTANT R21, desc[UR4][R10.64+0x4] ;  /* 0x000004040a157981 */ /* 0x001ee4000c1e9900 */
[----:B---3--:R-:W-:-:S06]  /*05b0*/  IMAD.WIDE R22, R21, 0x4, R8 ;  /* 0x0000000415167825 */ /* 0x008fcc00078e0208 */
[----:B------:R-:W3:Y:S01]  /*05c0*/  ATOMG.E.CAS.STRONG.GPU PT, R23, [R22], R12, R13 ;  /* 0x0000000c161773a9 */ /* 0x000ee200001ee10d */
[----:B------:R-:W-:Y:S01]  /*05d0*/  BSSY.RECONVERGENT B2, `(.L_x_6) ;  /* 0x000001d000027945 */ /* 0x000fe20003800200 */
        /* <DEDUP_REMOVED lines=28> */
.L_x_7:
[----:B------:R-:W-:Y:S05]  /*07a0*/  BSYNC.RECONVERGENT B2 ;  /* 0x0000000000027941 */ /* 0x000fea0003800200 */
.L_x_6:
        /* <DEDUP_REMOVED lines=32> */
.L_x_9:
[----:B------:R-:W-:Y:S05]  /*09b0*/  BSYNC.RECONVERGENT B2 ;  /* 0x0000000000027941 */ /* 0x000fea0003800200 */
.L_x_8:
[----:B------:R-:W0:Y:S02]  /*09c0*/  LDG.E.CONSTANT R11, desc[UR4][R10.64+0xc] ;  /* 0x00000c040a0b7981 */ /* 0x000e24000c1e9900 */
[----:B0-----:R-:W-:-:S06]  /*09d0*/  IMAD.WIDE R20, R11, 0x4, R8 ;  /* 0x000000040b147825 */ /* 0x001fcc00078e0208 */
[----:B------:R-:W3:Y:S01]  /*09e0*/  ATOMG.E.CAS.STRONG.GPU PT, R21, [R20], R12, R13 ;  /* 0x0000000c141573a9 */ /* 0x000ee200001ee10d */
[----:B------:R-:W-:Y:S01]  /*09f0*/  BSSY.RECONVERGENT B2, `(.L_x_10) ;  /* 0x000001d000027945 */ /* 0x000fe20003800200 */
[----:B---3--:R-:W-:-:S13]  /*0a00*/  ISETP.NE.AND P0, PT, R21, R0, PT ;  /* 0x000000001500720c */ /* 0x008fda0003f05270 */
[----:B------:R-:W-:Y:S05]  /*0a10*/  @P0 BRA `(.L_x_11) ;  /* 0x0000000000680947 */ /* 0x000fea0003800000 */
[----:B--2---:R-:W-:-:S06]  /*0a20*/  IMAD.WIDE R20, R11, 0x4, R4 ;  /* 0x000000040b147825 */ /* 0x004fcc00078e0204 */
        /* <DEDUP_REMOVED lines=25> */
.L_x_11:
[----:B------:R-:W-:Y:S05]  /*0bc0*/  BSYNC.RECONVERGENT B2 ;  /* 0x0000000000027941 */ /* 0x000fea0003800200 */
.L_x_10:
[----:B------:R-:W-:Y:S01]  /*0bd0*/  VIADD R19, R19, 0x4 ;  /* 0x0000000413137836 */ /* 0x000fe20000000000 */
[----:B------:R-:W-:Y:S06]  /*0be0*/  @P1 BRA `(.L_x_12) ;  /* 0xfffffff400d01947 */ /* 0x000fec000383ffff */
.L_x_3:
[----:B0-----:R-:W-:Y:S05]  /*0bf0*/  BSYNC B0 ;  /* 0x0000000000007941 */ /* 0x001fea0003800000 */
.L_x_2:
[----:B------:R-:W-:-:S13]  /*0c00*/  ISETP.NE.AND P0, PT, R15, RZ, PT ;  /* 0x000000ff0f00720c */ /* 0x000fda0003f05270 */
[----:B------:R-:W-:Y:S05]  /*0c10*/  @!P0 BRA `(.L_x_1) ;  /* 0x0000000400c88947 */ /* 0x000fea0003800000 */
[----:B-1----:R-:W0:Y:S01]  /*0c20*/  LDC.64 R2, c[0x0][0x390] ;  /* 0x0000e400ff027b82 */ /* 0x002e220000000a00 */
[----:B-----5:R-:W-:-:S07]  /*0c30*/  IMAD.IADD R17, R14, 0x1, R17 ;  /* 0x000000010e117824 */ /* 0x020fce00078e0211 */
[----:B--2---:R-:W1:Y:S01]  /*0c40*/  LDC.64 R4, c[0x0][0x3b0] ;  /* 0x0000ec00ff047b82 */ /* 0x004e620000000a00 */
[----:B0-----:R-:W-:-:S05]  /*0c50*/  IMAD.WIDE R2, R17, 0x4, R2 ;  /* 0x0000000411027825 */ /* 0x001fca00078e0202 */
[----:B------:R-:W1:Y:S02]  /*0c60*/  LDG.E.CONSTANT R11, desc[UR4][R2.64] ;  /* 0x00000004020b7981 */ /* 0x000e64000c1e9900 */
[----:B------:R-:W0:Y:S01]  /*0c70*/  LDC R12, c[0x0][0x380] ;  /* 0x0000e000ff0c7b82 */ /* 0x000e220000000800 */
[----:B-1----:R-:W-:-:S06]  /*0c80*/  IMAD.WIDE R6, R11, 0x4, R4 ;  /* 0x000000040b067825 */ /* 0x002fcc00078e0204 */
[----:B0-----:R-:W2:Y:S01]  /*0c90*/  ATOMG.E.CAS.STRONG.GPU PT, R7, [R6], R12, R13 ;  /* 0x0000000c060773a9 */ /* 0x001ea200001ee10d */
[----:B------:R-:W-:Y:S01]  /*0ca0*/  BSSY.RECONVERGENT B0, `(.L_x_13) ;  /* 0x000001f000007945 */ /* 0x000fe20003800200 */
[----:B--2---:R-:W-:-:S13]  /*0cb0*/  ISETP.NE.AND P0, PT, R7, R0, PT ;  /* 0x000000000700720c */ /* 0x004fda0003f05270 */
[----:B------:R-:W-:Y:S05]  /*0cc0*/  @P0 BRA `(.L_x_14) ;  /* 0x0000000000700947 */ /* 0x000fea0003800000 */
[----:B------:R-:W0:Y:S02]  /*0cd0*/  LDC.64 R6, c[0x0][0x388] ;  /* 0x0000e200ff067b82 */ /* 0x000e240000000a00 */
[----:B0-----:R-:W-:-:S06]  /*0ce0*/  IMAD.WIDE R6, R11, 0x4, R6 ;  /* 0x000000040b067825 */ /* 0x001fcc00078e0206 */
[----:B------:R-:W2:Y:S02]  /*0cf0*/  LDG.E.CONSTANT R7, desc[UR4][R6.64] ;  /* 0x0000000406077981 */ /* 0x000ea4000c1e9900 */
[----:B--2---:R-:W-:-:S04]  /*0d00*/  ISETP.GE.AND P0, PT, R7, R0, PT ;  /* 0x000000000700720c */ /* 0x004fc80003f06270 */
[----:B------:R-:W-:-:S13]  /*0d10*/  ISETP.LT.OR P0, PT, R7, RZ, P0 ;  /* 0x000000ff0700720c */ /* 0x000fda0000701670 */
[----:B------:R-:W-:Y:S05]  /*0d20*/  @P0 BRA `(.L_x_14) ;  /* 0x0000000000580947 */ /* 0x000fea0003800000 */
[----:B------:R-:W0:Y:S08]  /*0d30*/  LDC.64 R8, c[0x0][0x3a8] ;  /* 0x0000ea00ff087b82 */ /* 0x000e300000000a00 */
[----:B------:R-:W1:Y:S01]  /*0d40*/  LDC R10, c[0x0][0x380] ;  /* 0x0000e000ff0a7b82 */ /* 0x000e620000000800 */
[----:B0-----:R-:W-:-:S06]  /*0d50*/  IMAD.WIDE.U32 R8, R7, 0x4, R8 ;  /* 0x0000000407087825 */ /* 0x001fcc00078e0008 */
[----:B-1----:R-:W2:Y:S02]  /*0d60*/  ATOMG.E.CAS.STRONG.GPU PT, R9, [R8], R10, R11 ;  /* 0x0000000a080973a9 */ /* 0x002ea400001ee10b */
        /* <DEDUP_REMOVED lines=18> */
.L_x_14:
[----:B------:R-:W-:Y:S05]  /*0e90*/  BSYNC.RECONVERGENT B0 ;  /* 0x0000000000007941 */ /* 0x000fea0003800200 */
.L_x_13:
[----:B------:R-:W-:-:S13]  /*0ea0*/  ISETP.NE.AND P0, PT, R15, 0x1, PT ;  /* 0x000000010f00780c */ /* 0x000fda0003f05270 */
[----:B------:R-:W-:Y:S05]  /*0eb0*/  @!P0 BRA `(.L_x_1) ;  /* 0x0000000400208947 */ /* 0x000fea0003800000 */
[----:B------:R-:W0:Y:S01]  /*0ec0*/  LDG.E.CONSTANT R11, desc[UR4][R2.64+0x4] ;  /* 0x00000404020b7981 */ /* 0x000e22000c1e9900 */
[----:B------:R-:W1:Y:S01]  /*0ed0*/  LDC R12, c[0x0][0x380] ;  /* 0x0000e000ff0c7b82 */ /* 0x000e620000000800 */
[----:B0-----:R-:W-:-:S06]  /*0ee0*/  IMAD.WIDE R6, R11, 0x4, R4 ;  /* 0x000000040b067825 */ /* 0x001fcc00078e0204 */
[----:B-1----:R-:W2:Y:S01]  /*0ef0*/  ATOMG.E.CAS.STRONG.GPU PT, R7, [R6], R12, R13 ;  /* 0x0000000c060773a9 */ /* 0x002ea200001ee10d */
        /* <DEDUP_REMOVED lines=31> */
.L_x_16:
[----:B------:R-:W-:Y:S05]  /*10f0*/  BSYNC.RECONVERGENT B0 ;  /* 0x0000000000007941 */ /* 0x000fea0003800200 */
.L_x_15:
[----:B------:R-:W-:-:S13]  /*1100*/  ISETP.NE.AND P0, PT, R15, 0x2, PT ;  /* 0x000000020f00780c */ /* 0x000fda0003f05270 */
[----:B------:R-:W-:Y:S05]  /*1110*/  @!P0 BRA `(.L_x_1) ;  /* 0x0000000000888947 */ /* 0x000fea0003800000 */
[----:B0-----:R-:W2:Y:S01]  /*1120*/  LDG.E.CONSTANT R7, desc[UR4][R2.64+0x8] ;  /* 0x0000080402077981 */ /* 0x001ea2000c1e9900 */
[----:B------:R-:W0:Y:S01]  /*1130*/  LDC R12, c[0x0][0x380] ;  /* 0x0000e000ff0c7b82 */ /* 0x000e220000000800 */
[----:B--2---:R-:W-:-:S06]  /*1140*/  IMAD.WIDE R4, R7, 0x4, R4 ;  /* 0x0000000407047825 */ /* 0x004fcc00078e0204 */
[----:B0-----:R-:W2:Y:S02]  /*1150*/  ATOMG.E.CAS.STRONG.GPU PT, R5, [R4], R12, R13 ;  /* 0x0000000c040573a9 */ /* 0x001ea400001ee10d */
[----:B--2---:R-:W-:-:S13]  /*1160*/  ISETP.NE.AND P0, PT, R5, R0, PT ;  /* 0x000000000500720c */ /* 0x004fda0003f05270 */
[----:B------:R-:W-:Y:S05]  /*1170*/  @P0 BRA `(.L_x_1) ;  /* 0x0000000000700947 */ /* 0x000fea0003800000 */
[----:B------:R-:W0:Y:S02]  /*1180*/  LDC.64 R2, c[0x0][0x388] ;  /* 0x0000e200ff027b82 */ /* 0x000e240000000a00 */
[----:B0-----:R-:W-:-:S05]  /*1190*/  IMAD.WIDE R2, R7, 0x4, R2 ;  /* 0x0000000407027825 */ /* 0x001fca00078e0202 */
        /* <DEDUP_REMOVED lines=26> */
.L_x_1:
[----:B0-----:R-:W-:Y:S05]  /*1340*/  BSYNC B1 ;  /* 0x0000000000017941 */ /* 0x001fea0003800000 */
.L_x_0:
[----:B--2---:R-:W0:Y:S01]  /*1350*/  S2R R5, SR_LANEID ;  /* 0x0000000000057919 */ /* 0x004e220000000000 */
[----:B------:R-:W-:Y:S01]  /*1360*/  VOTEU.ANY UR6, UPT, PT ;  /* 0x0000000000067886 */ /* 0x000fe200038e0100 */
[----:B-1-3--:R-:W1:Y:S01]  /*1370*/  LDC.64 R2, c[0x0][0x3c0] ;  /* 0x0000f000ff027b82 */ /* 0x00ae620000000a00 */
[----:B------:R-:W0:Y:S08]  /*1380*/  FLO.U32 R6, UR6 ;  /* 0x0000000600067d00 */ /* 0x000e3000080e0000 */
        /* <DEDUP_REMOVED lines=11> */
[----:B------:R-:W-:Y:S05]  /*1440*/  @!P0 BRA `(.L_x_17) ;  /* 0xffffffec00388947 */ /* 0x000fea000383ffff */
[----:B------:R-:W-:Y:S05]  /*1450*/  EXIT ;  /* 0x000000000000794d */ /* 0x000fea0003800000 */
.L_x_18:
[----:B------:R-:W-:-:S00]  /*1460*/  BRA `(.L_x_18) ;  /* 0xfffffffc00fc7947 */ /* 0x000fc0000383ffff */
[----:B------:R-:W-:-:S00]  /*1470*/  NOP ;  /* 0x0000000000007918 */ /* 0x000fc00000000000 */
        /* <DEDUP_REMOVED lines=8> */
.L_x_25:


//--------------------- .text._Z30collectZeroIndicesSingleKernelPKiiPiS1_S1_S1_ --------------------------
	.section	.text._Z30collectZeroIndicesSingleKernelPKiiPiS1_S1_S1_,"ax",@progbits
	.align	128
        .global         _Z30collectZeroIndicesSingleKernelPKiiPiS1_S1_S1_
        .type           _Z30collectZeroIndicesSingleKernelPKiiPiS1_S1_S1_,@function
        .size           _Z30collectZeroIndicesSingleKernelPKiiPiS1_S1_S1_,(.L_x_26 - _Z30collectZeroIndicesSingleKernelPKiiPiS1_S1_S1_)
        .other          _Z30collectZeroIndicesSingleKernelPKiiPiS1_S1_S1_,@"STO_CUDA_ENTRY STV_DEFAULT"
_Z30collectZeroIndicesSingleKernelPKiiPiS1_S1_S1_:
.text._Z30collectZeroIndicesSingleKernelPKiiPiS1_S1_S1_:
[----:B------:R-:W-:Y:S01]  /*0000*/  LDC R1, c[0x0][0x37c] ;  /* 0x0000df00ff017b82 */ /* 0x000fe20000000800 */
[----:B------:R-:W0:Y:S07]  /*0010*/  S2R R3, SR_TID.X ;  /* 0x0000000000037919 */ /* 0x000e2e0000002100 */
[----:B------:R-:W0:Y:S01]  /*0020*/  S2UR UR5, SR_CTAID.X ;  /* 0x00000000000579c3 */ /* 0x000e220000002500 */
[----:B------:R-:W1:Y:S07]  /*0030*/  LDCU UR4, c[0x0][0x388] ;  /* 0x00007100ff0477ac */ /* 0x000e6e0008000800 */
[----:B------:R-:W0:Y:S02]  /*0040*/  LDC R2, c[0x0][0x360] ;  /* 0x0000d800ff027b82 */ /* 0x000e240000000800 */
[----:B0-----:R-:W-:-:S05]  /*0050*/  IMAD R2, R2, UR5, R3 ;  /* 0x0000000502027c24 */ /* 0x001fca000f8e0203 */
[----:B-1----:R-:W-:-:S13]  /*0060*/  ISETP.GE.AND P0, PT, R2, UR4, PT ;  /* 0x0000000402007c0c */ /* 0x002fda000bf06270 */
[----:B------:R-:W-:Y:S05]  /*0070*/  @P0 EXIT ;  /* 0x000000000000094d */ /* 0x000fea0003800000 */
[----:B------:R-:W0:Y:S01]  /*0080*/  S2R R3, SR_LANEID ;  /* 0x0000000000037919 */ /* 0x000e220000000000 */
[----:B------:R-:W-:Y:S01]  /*0090*/  VOTEU.ANY UR5, UPT, PT ;  /* 0x0000000000057886 */ /* 0x000fe200038e0100 */
[----:B------:R-:W1:Y:S01]  /*00a0*/  LDC.64 R4, c[0x0][0x3a8] ;  /* 0x0000ea00ff047b82 */ /* 0x000e620000000a00 */
[----:B------:R-:W-:Y:S01]  /*00b0*/  FLO.U32 R6, UR5 ;  /* 0x0000000500067d00 */ /* 0x000fe200080e0000 */
[----:B------:R-:W1:Y:S07]  /*00c0*/  LDCU.64 UR8, c[0x0][0x358] ;  /* 0x00006b00ff0877ac */ /* 0x000e6e0008000a00 */
[----:B------:R-:W2:Y:S02]  /*00d0*/  POPC R0, UR5 ;  /* 0x0000000500007d09 */ /* 0x000ea40008000000 */
[----:B--2---:R-:W-:Y:S01]  /*00e0*/  IMAD R7, R0, UR4, RZ ;  /* 0x0000000400077c24 */ /* 0x004fe2000f8e02ff */
[----:B0-----:R-:W-:-:S13]  /*00f0*/  ISETP.EQ.U32.AND P0, PT, R6, R3, PT ;  /* 0x000000030600720c */ /* 0x001fda0003f02070 */
[----:B-1----:R-:W2:Y:S01]  /*0100*/  @P0 ATOMG.E.ADD.STRONG.GPU PT, R5, desc[UR8][R4.64], R7 ;  /* 0x80000007040509a8 */ /* 0x002ea200081ef108 */
[----:B------:R-:W-:Y:S01]  /*0110*/  UISETP.GE.AND UP0, UPT, UR4, 0x1, UPT ;  /* 0x000000010400788c */ /* 0x000fe2000bf06270 */
[----:B------:R-:W0:Y:S02]  /*0120*/  S2R R0, SR_LTMASK ;  /* 0x0000000000007919 */ /* 0x000e240000003900 */
[----:B0-----:R-:W-:Y:S01]  /*0130*/  LOP3.LUT R8, R0, UR5, RZ, 0xc0, !PT ;  /* 0x0000000500087c12 */ /* 0x001fe2000f8ec0ff */
[----:B------:R-:W-:-:S05]  /*0140*/  HFMA2 R0, -RZ, RZ, 0, 0 ;  /* 0x00000000ff007431 */ /* 0x000fca00000001ff */
[----:B------:R-:W0:Y:S01]  /*0150*/  POPC R8, R8 ;  /* 0x0000000800087309 */ /* 0x000e220000000000 */
[----:B--2---:R-:W0:Y:S02]  /*0160*/  SHFL.IDX PT, R3, R5, R6, 0x1f ;  /* 0x00001f0605037589 */ /* 0x004e2400000e0000 */
[----:B0-----:R-:W-:Y:S01]  /*0170*/  IMAD R3, R8, UR4, R3 ;  /* 0x0000000408037c24 */ /* 0x001fe2000f8e0203 */
[----:B------:R-:W-:Y:S06]  /*0180*/  BRA.U !UP0, `(.L_x_19) ;  /* 0x0000000908ac7547 */ /* 0x000fec000b800000 */
[----:B------:R-:W-:Y:S01]  /*0190*/  UISETP.GE.U32.AND UP0, UPT, UR4, 0x8, UPT ;  /* 0x000000080400788c */ /* 0x000fe2000bf06070 */
[----:B------:R-:W-:Y:S01]  /*01a0*/  IMAD.MOV.U32 R9, RZ, RZ, RZ ;  /* 0x000000ffff097224 */ /* 0x000fe200078e00ff */
[----:B------:R-:W-:Y:S01]  /*01b0*/  ULOP3.LUT UR6, UR4, 0x7, URZ, 0xc0, !UPT ;  /* 0x0000000704067892 */ /* 0x000fe2000f8ec0ff */
[----:B------:R-:W-:-:S03]  /*01c0*/  MOV R0, RZ ;  /* 0x000000ff00007202 */ /* 0x000fc60000000f00 */
[----:B------:R-:W-:-:S03]  /*01d0*/  UISETP.NE.AND UP1, UPT, UR6, URZ, UPT ;  /* 0x000000ff0600728c */ /* 0x000fc6000bf25270 */
[----:B------:R-:W-:Y:S08]  /*01e0*/  BRA.U !UP0, `(.L_x_20) ;  /* 0x00000005084c7547 */ /* 0x000ff0000b800000 */
[----:B------:R-:W0:Y:S01]  /*01f0*/  LDC.64 R4, c[0x0][0x380] ;  /* 0x0000e000ff047b82 */ /* 0x000e220000000a00 */
[----:B------:R-:W-:Y:S01]  /*0200*/  ULOP3.LUT UR4, UR4, 0x7ffffff8, URZ, 0xc0, !UPT ;  /* 0x7ffffff804047892 */ /* 0x000fe2000f8ec0ff */
[----:B------:R-:W-:Y:S01]  /*0210*/  IMAD.MOV.U32 R8, RZ, RZ, RZ ;  /* 0x000000ffff087224 */ /* 0x000fe200078e00ff */
[----:B------:R-:W-:Y:S01]  /*0220*/  MOV R0, RZ ;  /* 0x000000ff00007202 */ /* 0x000fe20000000f00 */
[----:B------:R-:W1:Y:S03]  /*0230*/  LDCU UR5, c[0x0][0x388] ;  /* 0x00007100ff0577ac */ /* 0x000e660008000800 */
[----:B------:R-:W-:-:S07]  /*0240*/  IMAD.U32 R9, RZ, RZ, UR4 ;  /* 0x00000004ff097e24 */ /* 0x000fce000f8e00ff */
.L_x_21:
[----:B-1----:R-:W-:Y:S02]  /*0250*/  UMOV UR4, UR5 ;  /* 0x0000000500047c82 */ /* 0x002fe40008000000 */
[----:B------:R-:W-:-:S04]  /*0260*/  IMAD R7, R2, UR4, R8 ;  /* 0x0000000402077c24 */ /* 0x000fc8000f8e0208 */
[----:B0-----:R-:W-:-:S05]  /*0270*/  IMAD.WIDE R6, R7, 0x4, R4 ;  /* 0x0000000407067825 */ /* 0x001fca00078e0204 */
[----:B--2---:R-:W2:Y:S02]  /*0280*/  LDG.E R10, desc[UR8][R6.64] ;  /* 0x00000008060a7981 */ /* 0x004ea4000c1e1900 */
[----:B--2---:R-:W-:-:S13]  /*0290*/  ISETP.NE.AND P0, PT, R10, RZ, PT ;  /* 0x000000ff0a00720c */ /* 0x004fda0003f05270 */
[----:B------:R-:W0:Y:S01]  /*02a0*/  @!P0 LDC.64 R10, c[0x0][0x390] ;  /* 0x0000e400ff0a8b82 */ /* 0x000e220000000a00 */
[----:B------:R-:W-:-:S05]  /*02b0*/  @!P0 IADD3 R13, PT, PT, R3, R0, RZ ;  /* 0x00000000030d8210 */ /* 0x000fca0007ffe0ff */
[----:B0-----:R-:W-:-:S05]  /*02c0*/  @!P0 IMAD.WIDE R10, R13, 0x4, R10 ;  /* 0x000000040d0a8825 */ /* 0x001fca00078e020a */
[----:B------:R0:W-:Y:S04]  /*02d0*/  @!P0 STG.E desc[UR8][R10.64], R8 ;  /* 0x000000080a008986 */ /* 0x0001e8000c101908 */
[----:B------:R-:W2:Y:S01]  /*02e0*/  LDG.E R12, desc[UR8][R6.64+0x4] ;  /* 0x00000408060c7981 */ /* 0x000ea2000c1e1900 */
[----:B------:R-:W-:-:S05]  /*02f0*/  @!P0 VIADD R14, R0, 0x1 ;  /* 0x00000001000e8836 */ /* 0x000fca0000000000 */
[----:B------:R-:W-:Y:S02]  /*0300*/  @!P0 MOV R0, R14 ;  /* 0x0000000e00008202 */ /* 0x000fe40000000f00 */
[----:B--2---:R-:W-:-:S13]  /*0310*/  ISETP.NE.AND P1, PT, R12, RZ, PT ;  /* 0x000000ff0c00720c */ /* 0x004fda0003f25270 */
[----:B------:R-:W1:Y:S01]  /*0320*/  @!P1 LDC.64 R12, c[0x0][0x390] ;  /* 0x0000e400ff0c9b82 */ /* 0x000e620000000a00 */
[----:B------:R-:W-:Y:S01]  /*0330*/  @!P1 IMAD.IADD R17, R3, 0x1, R0 ;  /* 0x0000000103119824 */ /* 0x000fe200078e0200 */
[----:B------:R-:W-:-:S03]  /*0340*/  @!P1 IADD3 R15, PT, PT, R8, 0x1, RZ ;  /* 0x00000001080f9810 */ /* 0x000fc60007ffe0ff */
[----:B-1----:R-:W-:-:S05]  /*0350*/  @!P1 IMAD.WIDE R12, R17, 0x4, R12 ;  /* 0x00000004110c9825 */ /* 0x002fca00078e020c */
[----:B------:R1:W-:Y:S04]  /*0360*/  @!P1 STG.E desc[UR8][R12.64], R15 ;  /* 0x0000000f0c009986 */ /* 0x0003e8000c101908 */
[----:B------:R-:W2:Y:S02]  /*0370*/  LDG.E R14, desc[UR8][R6.64+0x8] ;  /* 0x00000808060e7981 */ /* 0x000ea4000c1e1900 */
[----:B--2---:R-:W-:Y:S01]  /*0380*/  ISETP.NE.AND P0, PT, R14, RZ, PT ;  /* 0x000000ff0e00720c */ /* 0x004fe20003f05270 */
[----:B------:R-:W-:-:S05]  /*0390*/  @!P1 VIADD R14, R0, 0x1 ;  /* 0x00000001000e9836 */ /* 0x000fca0000000000 */
[----:B------:R-:W-:-:S07]  /*03a0*/  @!P1 MOV R0, R14 ;  /* 0x0000000e00009202 */ /* 0x000fce0000000f00 */
[----:B0-----:R-:W0:Y:S01]  /*03b0*/  @!P0 LDC.64 R10, c[0x0][0x390] ;  /* 0x0000e400ff0a8b82 */ /* 0x001e220000000a00 */
[----:B------:R-:W-:Y:S01]  /*03c0*/  @!P0 IMAD.IADD R19, R3, 0x1, R0 ;  /* 0x0000000103138824 */ /* 0x000fe200078e0200 */
[----:B------:R-:W-:-:S03]  /*03d0*/  @!P0 IADD3 R17, PT, PT, R8, 0x2, RZ ;  /* 0x0000000208118810 */ /* 0x000fc60007ffe0ff */
[----:B0-----:R-:W-:-:S05]  /*03e0*/  @!P0 IMAD.WIDE R10, R19, 0x4, R10 ;  /* 0x00000004130a8825 */ /* 0x001fca00078e020a */
[----:B------:R0:W-:Y:S04]  /*03f0*/  @!P0 STG.E desc[UR8][R10.64], R17 ;  /* 0x000000110a008986 */ /* 0x0001e8000c101908 */
[----:B------:R-:W2:Y:S02]  /*0400*/  LDG.E R14, desc[UR8][R6.64+0xc] ;  /* 0x00000c08060e7981 */ /* 0x000ea4000c1e1900 */
[----:B--2---:R-:W-:Y:S01]  /*0410*/  ISETP.NE.AND P1, PT, R14, RZ, PT ;  /* 0x000000ff0e00720c */ /* 0x004fe20003f25270 */
[----:B------:R-:W-:-:S05]  /*0420*/  @!P0 VIADD R14, R0, 0x1 ;  /* 0x00000001000e8836 */ /* 0x000fca0000000000 */
[----:B------:R-:W-:-:S07]  /*0430*/  @!P0 MOV R0, R14 ;  /* 0x0000000e00008202 */ /* 0x000fce0000000f00 */
[----:B-1----:R-:W1:Y:S01]  /*0440*/  @!P1 LDC.64 R12, c[0x0][0x390] ;  /* 0x0000e400ff0c9b82 */ /* 0x002e620000000a00 */
        /* <DEDUP_REMOVED lines=31> */
[----:B------:R-:W3:Y:S02]  /*0640*/  LDG.E R14, desc[UR8][R6.64+0x1c] ;  /* 0x00001c08060e7981 */ /* 0x000ee4000c1e1900 */
[----:B---3--:R-:W-:Y:S01]  /*0650*/  ISETP.NE.AND P1, PT, R14, RZ, PT ;  /* 0x000000ff0e00720c */ /* 0x008fe20003f25270 */
[----:B------:R-:W-:-:S05]  /*0660*/  @!P0 VIADD R14, R0, 0x1 ;  /* 0x00000001000e8836 */ /* 0x000fca0000000000 */
[----:B------:R-:W-:-:S07]  /*0670*/  @!P0 MOV R0, R14 ;  /* 0x0000000e00008202 */ /* 0x000fce0000000f00 */
[----:B-1----:R-:W0:Y:S01]  /*0680*/  @!P1 LDC.64 R12, c[0x0][0x390] ;  /* 0x0000e400ff0c9b82 */ /* 0x002e220000000a00 */
[C---:B------:R-:W-:Y:S01]  /*0690*/  @!P1 IADD3 R15, PT, PT, R8.reuse, 0x7, RZ ;  /* 0x00000007080f9810 */ /* 0x040fe20007ffe0ff */
[----:B------:R-:W-:Y:S01]  /*06a0*/  VIADD R8, R8, 0x8 ;  /* 0x0000000808087836 */ /* 0x000fe20000000000 */
[----:B------:R-:W-:Y:S01]  /*06b0*/  @!P1 IADD3 R6, PT, PT, R0, 0x1, RZ ;  /* 0x0000000100069810 */ /* 0x000fe20007ffe0ff */
[----:B------:R-:W-:-:S03]  /*06c0*/  @!P1 IMAD.IADD R19, R3, 0x1, R0 ;  /* 0x0000000103139824 */ /* 0x000fc600078e0200 */
[----:B------:R-:W-:Y:S01]  /*06d0*/  ISETP.NE.AND P0, PT, R8, R9, PT ;  /* 0x000000090800720c */ /* 0x000fe20003f05270 */
[----:B------:R-:W-:Y:S02]  /*06e0*/  @!P1 IMAD.MOV.U32 R0, RZ, RZ, R6 ;  /* 0x000000ffff009224 */ /* 0x000fe400078e0006 */
[----:B0-----:R-:W-:-:S05]  /*06f0*/  @!P1 IMAD.WIDE R12, R19, 0x4, R12 ;  /* 0x00000004130c9825 */ /* 0x001fca00078e020c */
[----:B------:R2:W-:Y:S05]  /*0700*/  @!P1 STG.E desc[UR8][R12.64], R15 ;  /* 0x0000000f0c009986 */ /* 0x0005ea000c101908 */
[----:B------:R-:W-:Y:S05]  /*0710*/  @P0 BRA `(.L_x_21) ;  /* 0xfffffff800cc0947 */ /* 0x000fea000383ffff */
.L_x_20:
[----:B------:R-:W-:Y:S05]  /*0720*/  BRA.U !UP1, `(.L_x_19) ;  /* 0x0000000509447547 */ /* 0x000fea000b800000 */
[----:B------:R-:W-:Y:S02]  /*0730*/  UISETP.GE.U32.AND UP0, UPT, UR6, 0x4, UPT ;  /* 0x000000040600788c */ /* 0x000fe4000bf06070 */
[----:B------:R-:W-:-:S04]  /*0740*/  ULOP3.LUT UR5, UR4, 0x3, URZ, 0xc0, !UPT ;  /* 0x0000000304057892 */ /* 0x000fc8000f8ec0ff */
[----:B------:R-:W-:-:S03]  /*0750*/  UISETP.NE.AND UP1, UPT, UR5, URZ, UPT ;  /* 0x000000ff0500728c */ /* 0x000fc6000bf25270 */
[----:B------:R-:W-:Y:S08]  /*0760*/  BRA.U !UP0, `(.L_x_22) ;  /* 0x00000001089c7547 */ /* 0x000ff0000b800000 */
[----:B------:R-:W0:Y:S01]  /*0770*/  LDC.64 R4, c[0x0][0x380] ;  /* 0x0000e000ff047b82 */ /* 0x000e220000000a00 */
[----:B------:R-:W-:-:S04]  /*0780*/  IMAD R7, R2, UR4, R9 ;  /* 0x0000000402077c24 */ /* 0x000fc8000f8e0209 */
[----:B0-----:R-:W-:-:S05]  /*0790*/  IMAD.WIDE R4, R7, 0x4, R4 ;  /* 0x0000000407047825 */ /* 0x001fca00078e0204 */
[----:B------:R-:W3:Y:S02]  /*07a0*/  LDG.E R6, desc[UR8][R4.64] ;  /* 0x0000000804067981 */ /* 0x000ee4000c1e1900 */
[----:B---3--:R-:W-:-:S13]  /*07b0*/  ISETP.NE.AND P1, PT, R6, RZ, PT ;  /* 0x000000ff0600720c */ /* 0x008fda0003f25270 */
[----:B------:R-:W0:Y:S01]  /*07c0*/  @!P1 LDC.64 R6, c[0x0][0x390] ;  /* 0x0000e400ff069b82 */ /* 0x000e220000000a00 */
[----:B--2---:R-:W-:-:S05]  /*07d0*/  @!P1 IADD3 R11, PT, PT, R3, R0, RZ ;  /* 0x00000000030b9210 */ /* 0x004fca0007ffe0ff */
[----:B0-----:R-:W-:-:S05]  /*07e0*/  @!P1 IMAD.WIDE R6, R11, 0x4, R6 ;  /* 0x000000040b069825 */ /* 0x001fca00078e0206 */
[----:B------:R0:W-:Y:S04]  /*07f0*/  @!P1 STG.E desc[UR8][R6.64], R9 ;  /* 0x0000000906009986 */ /* 0x0001e8000c101908 */
[----:B------:R-:W2:Y:S02]  /*0800*/  LDG.E R8, desc[UR8][R4.64+0x4] ;  /* 0x0000040804087981 */ /* 0x000ea4000c1e1900 */
[----:B--2---:R-:W-:Y:S01]  /*0810*/  ISETP.NE.AND P0, PT, R8, RZ, PT ;  /* 0x000000ff0800720c */ /* 0x004fe20003f05270 */
[----:B------:R-:W-:-:S05]  /*0820*/  @!P1 VIADD R8, R0, 0x1 ;  /* 0x0000000100089836 */ /* 0x000fca0000000000 */
[----:B------:R-:W-:-:S07]  /*0830*/  @!P1 MOV R0, R8 ;  /* 0x0000000800009202 */ /* 0x000fce0000000f00 */
[----:B------:R-:W1:Y:S01]  /*0840*/  @!P0 LDC.64 R10, c[0x0][0x390] ;  /* 0x0000e400ff0a8b82 */ /* 0x000e620000000a00 */
[----:B------:R-:W-:Y:S01]  /*0850*/  @!P0 IMAD.IADD R15, R3, 0x1, R0 ;  /* 0x00000001030f8824 */ /* 0x000fe200078e0200 */
[----:B------:R-:W-:-:S03]  /*0860*/  @!P0 IADD3 R13, PT, PT, R9, 0x1, RZ ;  /* 0x00000001090d8810 */ /* 0x000fc60007ffe0ff */
[----:B-1----:R-:W-:-:S05]  /*0870*/  @!P0 IMAD.WIDE R10, R15, 0x4, R10 ;  /* 0x000000040f0a8825 */ /* 0x002fca00078e020a */
[----:B------:R1:W-:Y:S04]  /*0880*/  @!P0 STG.E desc[UR8][R10.64], R13 ;  /* 0x0000000d0a008986 */ /* 0x0003e8000c101908 */
[----:B------:R-:W2:Y:S02]  /*0890*/  LDG.E R8, desc[UR8][R4.64+0x8] ;  /* 0x0000080804087981 */ /* 0x000ea4000c1e1900 */
[----:B--2---:R-:W-:Y:S02]  /*08a0*/  ISETP.NE.AND P1, PT, R8, RZ, PT ;  /* 0x000000ff0800720c */ /* 0x004fe40003f25270 */
[----:B------:R-:W-:-:S05]  /*08b0*/  @!P0 IADD3 R8, PT, PT, R0, 0x1, RZ ;  /* 0x0000000100088810 */ /* 0x000fca0007ffe0ff */
[----:B------:R-:W-:-:S06]  /*08c0*/  @!P0 IMAD.MOV.U32 R0, RZ, RZ, R8 ;  /* 0x000000ffff008224 */ /* 0x000fcc00078e0008 */
[----:B0-----:R-:W0:Y:S01]  /*08d0*/  @!P1 LDC.64 R6, c[0x0][0x390] ;  /* 0x0000e400ff069b82 */ /* 0x001e220000000a00 */
[----:B------:R-:W-:Y:S02]  /*08e0*/  @!P1 IADD3 R17, PT, PT, R3, R0, RZ ;  /* 0x0000000003119210 */ /* 0x000fe40007ffe0ff */
        /* <DEDUP_REMOVED lines=8> */
[----:B------:R-:W-:Y:S01]  /*0970*/  @!P0 IADD3 R17, PT, PT, R3, R0, RZ ;  /* 0x0000000003118210 */ /* 0x000fe20007ffe0ff */
[C---:B------:R-:W-:Y:S01]  /*0980*/  @!P0 VIADD R13, R9.reuse, 0x3 ;  /* 0x00000003090d8836 */ /* 0x040fe20000000000 */
[----:B------:R-:W-:Y:S01]  /*0990*/  @!P0 IADD3 R8, PT, PT, R0, 0x1, RZ ;  /* 0x0000000100088810 */ /* 0x000fe20007ffe0ff */
[----:B------:R-:W-:-:S03]  /*09a0*/  VIADD R9, R9, 0x4 ;  /* 0x0000000409097836 */ /* 0x000fc60000000000 */
[----:B------:R-:W-:Y:S01]  /*09b0*/  @!P0 MOV R0, R8 ;  /* 0x0000000800008202 */ /* 0x000fe20000000f00 */
[----:B-1----:R-:W-:-:S05]  /*09c0*/  @!P0 IMAD.WIDE R10, R17, 0x4, R10 ;  /* 0x00000004110a8825 */ /* 0x002fca00078e020a */
[----:B------:R0:W-:Y:S02]  /*09d0*/  @!P0 STG.E desc[UR8][R10.64], R13 ;  /* 0x0000000d0a008986 */ /* 0x0001e4000c101908 */
.L_x_22:
[----:B------:R-:W-:Y:S05]  /*09e0*/  BRA.U !UP1, `(.L_x_19) ;  /* 0x0000000109947547 */ /* 0x000fea000b800000 */
[----:B------:R-:W-:Y:S02]  /*09f0*/  UISETP.NE.AND UP0, UPT, UR5, 0x1, UPT ;  /* 0x000000010500788c */ /* 0x000fe4000bf05270 */
[----:B------:R-:W-:-:S04]  /*0a00*/  ULOP3.LUT UR6, UR4, 0x1, URZ, 0xc0, !UPT ;  /* 0x0000000104067892 */ /* 0x000fc8000f8ec0ff */
[----:B------:R-:W-:-:S03]  /*0a10*/  UISETP.NE.U32.AND UP1, UPT, UR6, 0x1, UPT ;  /* 0x000000010600788c */ /* 0x000fc6000bf25070 */
[----:B------:R-:W-:Y:S08]  /*0a20*/  BRA.U !UP0, `(.L_x_23) ;  /* 0x0000000108547547 */ /* 0x000ff0000b800000 */
[----:B------:R-:W1:Y:S01]  /*0a30*/  LDC.64 R4, c[0x0][0x380] ;  /* 0x0000e000ff047b82 */ /* 0x000e620000000a00 */
[----:B0-----:R-:W-:-:S04]  /*0a40*/  IMAD R7, R2, UR4, R9 ;  /* 0x0000000402077c24 */ /* 0x001fc8000f8e0209 */
[----:B-1----:R-:W-:-:S05]  /*0a50*/  IMAD.WIDE R4, R7, 0x4, R4 ;  /* 0x0000000407047825 */ /* 0x002fca00078e0204 */
[----:B------:R-:W3:Y:S02]  /*0a60*/  LDG.E R6, desc[UR8][R4.64] ;  /* 0x0000000804067981 */ /* 0x000ee4000c1e1900 */
[----:B---3--:R-:W-:-:S13]  /*0a70*/  ISETP.NE.AND P0, PT, R6, RZ, PT ;  /* 0x000000ff0600720c */ /* 0x008fda0003f05270 */
[----:B------:R-:W0:Y:S01]  /*0a80*/  @!P0 LDC.64 R6, c[0x0][0x390] ;  /* 0x0000e400ff068b82 */ /* 0x000e220000000a00 */
[----:B--2---:R-:W-:-:S05]  /*0a90*/  @!P0 IADD3 R11, PT, PT, R3, R0, RZ ;  /* 0x00000000030b8210 */ /* 0x004fca0007ffe0ff */
[----:B0-----:R-:W-:-:S05]  /*0aa0*/  @!P0 IMAD.WIDE R6, R11, 0x4, R6 ;  /* 0x000000040b068825 */ /* 0x001fca00078e0206 */
[----:B------:R0:W-:Y:S04]  /*0ab0*/  @!P0 STG.E desc[UR8][R6.64], R9 ;  /* 0x0000000906008986 */ /* 0x0001e8000c101908 */
[----:B------:R-:W2:Y:S02]  /*0ac0*/  LDG.E R8, desc[UR8][R4.64+0x4] ;  /* 0x0000040804087981 */ /* 0x000ea4000c1e1900 */
[----:B--2---:R-:W-:Y:S02]  /*0ad0*/  ISETP.NE.AND P1, PT, R8, RZ, PT ;  /* 0x000000ff0800720c */ /* 0x004fe40003f25270 */
[----:B------:R-:W-:-:S05]  /*0ae0*/  @!P0 IADD3 R8, PT, PT, R0, 0x1, RZ ;  /* 0x0000000100088810 */ /* 0x000fca0007ffe0ff */
[----:B------:R-:W-:-:S06]  /*0af0*/  @!P0 IMAD.MOV.U32 R0, RZ, RZ, R8 ;  /* 0x000000ffff008224 */ /* 0x000fcc00078e0008 */
[----:B------:R-:W1:Y:S01]  /*0b00*/  @!P1 LDC.64 R10, c[0x0][0x390] ;  /* 0x0000e400ff0a9b82 */ /* 0x000e620000000a00 */
[----:B------:R-:W-:Y:S01]  /*0b10*/  @!P1 IADD3 R15, PT, PT, R3, R0, RZ ;  /* 0x00000000030f9210 */ /* 0x000fe20007ffe0ff */
[----:B------:R-:W-:Y:S01]  /*0b20*/  @!P1 VIADD R8, R0, 0x1 ;  /* 0x0000000100089836 */ /* 0x000fe20000000000 */
[C---:B------:R-:W-:Y:S02]  /*0b30*/  @!P1 IADD3 R13, PT, PT, R9.reuse, 0x1, RZ ;  /* 0x00000001090d9810 */ /* 0x040fe40007ffe0ff */
[----:B0-----:R-:W-:Y:S02]  /*0b40*/  IADD3 R9, PT, PT, R9, 0x2, RZ ;  /* 0x0000000209097810 */ /* 0x001fe40007ffe0ff */
[----:B------:R-:W-:Y:S01]  /*0b50*/  @!P1 MOV R0, R8 ;  /* 0x0000000800009202 */ /* 0x000fe20000000f00 */
[----:B-1----:R-:W-:-:S05]  /*0b60*/  @!P1 IMAD.WIDE R10, R15, 0x4, R10 ;  /* 0x000000040f0a9825 */ /* 0x002fca00078e020a */
[----:B------:R1:W-:Y:S02]  /*0b70*/  @!P1 STG.E desc[UR8][R10.64], R13 ;  /* 0x0000000d0a009986 */ /* 0x0003e4000c101908 */
.L_x_23:
[----:B------:R-:W-:Y:S05]  /*0b80*/  BRA.U UP1, `(.L_x_19) ;  /* 0x00000001012c7547 */ /* 0x000fea000b800000 */
[----:B------:R-:W3:Y:S01]  /*0b90*/  LDC.64 R4, c[0x0][0x380] ;  /* 0x0000e000ff047b82 */ /* 0x000ee20000000a00 */
[----:B0-----:R-:W-:-:S04]  /*0ba0*/  IMAD R7, R2, UR4, R9 ;  /* 0x0000000402077c24 */ /* 0x001fc8000f8e0209 */
[----:B---3--:R-:W-:-:S06]  /*0bb0*/  IMAD.WIDE R4, R7, 0x4, R4 ;  /* 0x0000000407047825 */ /* 0x008fcc00078e0204 */
[----:B------:R-:W3:Y:S02]  /*0bc0*/  LDG.E R4, desc[UR8][R4.64] ;  /* 0x0000000804047981 */ /* 0x000ee4000c1e1900 */
[----:B---3--:R-:W-:-:S13]  /*0bd0*/  ISETP.NE.AND P0, PT, R4, RZ, PT ;  /* 0x000000ff0400720c */ /* 0x008fda0003f05270 */
[----:B------:R-:W0:Y:S01]  /*0be0*/  @!P0 LDC.64 R6, c[0x0][0x390] ;  /* 0x0000e400ff068b82 */ /* 0x000e220000000a00 */
[----:B-12---:R-:W-:Y:S01]  /*0bf0*/  @!P0 IMAD.IADD R11, R3, 0x1, R0 ;  /* 0x00000001030b8824 */ /* 0x006fe200078e0200 */
[----:B------:R-:W-:-:S04]  /*0c00*/  @!P0 IADD3 R8, PT, PT, R0, 0x1, RZ ;  /* 0x0000000100088810 */ /* 0x000fc80007ffe0ff */
[----:B------:R-:W-:Y:S01]  /*0c10*/  @!P0 MOV R0, R8 ;  /* 0x0000000800008202 */ /* 0x000fe20000000f00 */
[----:B0-----:R-:W-:-:S05]  /*0c20*/  @!P0 IMAD.WIDE R6, R11, 0x4, R6 ;  /* 0x000000040b068825 */ /* 0x001fca00078e0206 */
[----:B------:R3:W-:Y:S02]  /*0c30*/  @!P0 STG.E desc[UR8][R6.64], R9 ;  /* 0x0000000906008986 */ /* 0x0007e4000c101908 */
.L_x_19:
[----:B------:R-:W4:Y:S08]  /*0c40*/  LDC.64 R4, c[0x0][0x398] ;  /* 0x0000e600ff047b82 */ /* 0x000f300000000a00 */
[----:B0--3--:R-:W0:Y:S01]  /*0c50*/  LDC.64 R6, c[0x0][0x3a0] ;  /* 0x0000e800ff067b82 */ /* 0x009e220000000a00 */
[----:B----4-:R-:W-:-:S05]  /*0c60*/  IMAD.WIDE R4, R2, 0x4, R4 ;  /* 0x0000000402047825 */ /* 0x010fca00078e0204 */
[----:B------:R-:W-:Y:S01]  /*0c70*/  STG.E desc[UR8][R4.64], R3 ;  /* 0x0000000304007986 */ /* 0x000fe2000c101908 */
[----:B0-----:R-:W-:-:S05]  /*0c80*/  IMAD.WIDE R6, R2, 0x4, R6 ;  /* 0x0000000402067825 */ /* 0x001fca00078e0206 */
[----:B------:R-:W-:Y:S01]  /*0c90*/  STG.E desc[UR8][R6.64], R0 ;  /* 0x0000000006007986 */ /* 0x000fe2000c101908 */
[----:B------:R-:W-:Y:S05]  /*0ca0*/  EXIT ;  /* 0x000000000000794d */ /* 0x000fea0003800000 */
.L_x_24:
        /* <DEDUP_REMOVED lines=13> */
.L_x_26:


//--------------------- .nv.shared.reserved.0     --------------------------
	.section	.nv.shared.reserved.0,"aw",@nobits
	.weak		__nv_reservedSMEM_offset_0_alias
	.size		__nv_reservedSMEM_offset_0_alias, 0, 64
	.other		__nv_reservedSMEM_offset_0_alias,@"STO_CUDA_RESERVED_SHARED STV_DEFAULT"
__nv_reservedSMEM_offset_0_alias:
	.zero		0
	.zero		64


//--------------------- .nv.constant0._Z22solve_1bc_queue_kerneliPKiS0_S0_S0_PiS1_S1_S1_S1_ --------------------------
	.section	.nv.constant0._Z22solve_1bc_queue_kerneliPKiS0_S0_S0_PiS1_S1_S1_S1_,"a",@progbits
	.sectionflags	@""
	.align	4
.nv.constant0._Z22solve_1bc_queue_kerneliPKiS0_S0_S0_PiS1_S1_S1_S1_:
	.zero		976


//--------------------- .nv.constant0._Z30collectZeroIndicesSingleKernelPKiiPiS1_S1_S1_ --------------------------
	.section	.nv.constant0._Z30collectZeroIndicesSingleKernelPKiiPiS1_S1_S1_,"a",@progbits
	.sectionflags	@""
	.align	4
.nv.constant0._Z30collectZeroIndicesSingleKernelPKiiPiS1_S1_S1_:
	.zero		944


//--------------------- SYMBOLS --------------------------

	.type		.nv.reservedSmem.offset0,@object
	.size		.nv.reservedSmem.offset0,0x4
